//
// Generated by NVIDIA NVVM Compiler
//
// Compiler Build ID: CL-36424714
// Cuda compilation tools, release 13.0, V13.0.88
// Based on NVVM 20.0.0
//

.version 9.0
.target sm_100
.address_size 64

	// .globl	_Z17matrix_addition_bPfS_S_i

.visible .entry _Z17matrix_addition_bPfS_S_i(
	.param .u64 .ptr .align 1 _Z17matrix_addition_bPfS_S_i_param_0,
	.param .u64 .ptr .align 1 _Z17matrix_addition_bPfS_S_i_param_1,
	.param .u64 .ptr .align 1 _Z17matrix_addition_bPfS_S_i_param_2,
	.param .u32 _Z17matrix_addition_bPfS_S_i_param_3
)
{
	.reg .pred 	%p<2>;
	.reg .b32 	%r<7>;
	.reg .b32 	%f<4>;
	.reg .b64 	%rd<11>;

	ld.param.u64 	%rd1, [_Z17matrix_addition_bPfS_S_i_param_0];
	ld.param.u64 	%rd2, [_Z17matrix_addition_bPfS_S_i_param_1];
	ld.param.u64 	%rd3, [_Z17matrix_addition_bPfS_S_i_param_2];
	ld.param.u32 	%r2, [_Z17matrix_addition_bPfS_S_i_param_3];
	mov.u32 	%r3, %ctaid.x;
	mov.u32 	%r4, %ntid.x;
	mov.u32 	%r5, %tid.x;
	mad.lo.s32 	%r1, %r3, %r4, %r5;
	mul.lo.s32 	%r6, %r2, %r2;
	setp.ge.s32 	%p1, %r1, %r6;
	@%p1 bra 	$L__BB0_2;
	cvta.to.global.u64 	%rd4, %rd1;
	cvta.to.global.u64 	%rd5, %rd2;
	cvta.to.global.u64 	%rd6, %rd3;
	mul.wide.s32 	%rd7, %r1, 4;
	add.s64 	%rd8, %rd4, %rd7;
	ld.global.f32 	%f1, [%rd8];
	add.s64 	%rd9, %rd5, %rd7;
	ld.global.f32 	%f2, [%rd9];
	add.f32 	%f3, %f1, %f2;
	add.s64 	%rd10, %rd6, %rd7;
	st.global.f32 	[%rd10], %f3;
$L__BB0_2:
	ret;

}
	// .globl	_Z17matrix_addition_cPfS_S_i
.visible .entry _Z17matrix_addition_cPfS_S_i(
	.param .u64 .ptr .align 1 _Z17matrix_addition_cPfS_S_i_param_0,
	.param .u64 .ptr .align 1 _Z17matrix_addition_cPfS_S_i_param_1,
	.param .u64 .ptr .align 1 _Z17matrix_addition_cPfS_S_i_param_2,
	.param .u32 _Z17matrix_addition_cPfS_S_i_param_3
)
{
	.reg .pred 	%p<15>;
	.reg .b32 	%r<32>;
	.reg .b32 	%f<46>;
	.reg .b64 	%rd<26>;

	ld.param.u64 	%rd7, [_Z17matrix_addition_cPfS_S_i_param_0];
	ld.param.u64 	%rd8, [_Z17matrix_addition_cPfS_S_i_param_1];
	ld.param.u64 	%rd9, [_Z17matrix_addition_cPfS_S_i_param_2];
	ld.param.u32 	%r16, [_Z17matrix_addition_cPfS_S_i_param_3];
	cvta.to.global.u64 	%rd1, %rd9;
	cvta.to.global.u64 	%rd2, %rd8;
	cvta.to.global.u64 	%rd3, %rd7;
	mov.u32 	%r17, %ctaid.x;
	mov.u32 	%r18, %ntid.x;
	mov.u32 	%r19, %tid.x;
	mad.lo.s32 	%r20, %r17, %r18, %r19;
	mul.lo.s32 	%r1, %r16, %r20;
	setp.lt.s32 	%p1, %r16, 1;
	@%p1 bra 	$L__BB1_18;
	mul.lo.s32 	%r2, %r16, %r16;
	and.b32  	%r3, %r16, 7;
	setp.lt.u32 	%p2, %r16, 8;
	mov.b32 	%r30, 0;
	@%p2 bra 	$L__BB1_6;
	and.b32  	%r30, %r16, 2147483640;
	neg.s32 	%r28, %r30;
	add.s64 	%rd4, %rd3, 16;
	add.s64 	%rd5, %rd2, 16;
	add.s64 	%rd6, %rd1, 16;
	mov.u32 	%r27, %r1;
$L__BB1_3:
	.pragma "nounroll";
	setp.ge.s32 	%p3, %r1, %r2;
	@%p3 bra 	$L__BB1_5;
	mul.wide.s32 	%rd10, %r27, 4;
	add.s64 	%rd11, %rd4, %rd10;
	add.s64 	%rd12, %rd5, %rd10;
	add.s64 	%rd13, %rd6, %rd10;
	ld.global.f32 	%f1, [%rd11+-16];
	ld.global.f32 	%f2, [%rd12+-16];
	add.f32 	%f3, %f1, %f2;
	st.global.f32 	[%rd13+-16], %f3;
	ld.global.f32 	%f4, [%rd11+-12];
	ld.global.f32 	%f5, [%rd12+-12];
	add.f32 	%f6, %f4, %f5;
	st.global.f32 	[%rd13+-12], %f6;
	ld.global.f32 	%f7, [%rd11+-8];
	ld.global.f32 	%f8, [%rd12+-8];
	add.f32 	%f9, %f7, %f8;
	st.global.f32 	[%rd13+-8], %f9;
	ld.global.f32 	%f10, [%rd11+-4];
	ld.global.f32 	%f11, [%rd12+-4];
	add.f32 	%f12, %f10, %f11;
	st.global.f32 	[%rd13+-4], %f12;
	ld.global.f32 	%f13, [%rd11];
	ld.global.f32 	%f14, [%rd12];
	add.f32 	%f15, %f13, %f14;
	st.global.f32 	[%rd13], %f15;
	ld.global.f32 	%f16, [%rd11+4];
	ld.global.f32 	%f17, [%rd12+4];
	add.f32 	%f18, %f16, %f17;
	st.global.f32 	[%rd13+4], %f18;
	ld.global.f32 	%f19, [%rd11+8];
	ld.global.f32 	%f20, [%rd12+8];
	add.f32 	%f21, %f19, %f20;
	st.global.f32 	[%rd13+8], %f21;
	ld.global.f32 	%f22, [%rd11+12];
	ld.global.f32 	%f23, [%rd12+12];
	add.f32 	%f24, %f22, %f23;
	st.global.f32 	[%rd13+12], %f24;
$L__BB1_5:
	add.s32 	%r28, %r28, 8;
	add.s32 	%r27, %r27, 8;
	setp.ne.s32 	%p4, %r28, 0;
	@%p4 bra 	$L__BB1_3;
$L__BB1_6:
	setp.eq.s32 	%p5, %r3, 0;
	@%p5 bra 	$L__BB1_18;
	and.b32  	%r11, %r16, 3;
	setp.lt.u32 	%p6, %r3, 4;
	@%p6 bra 	$L__BB1_11;
	setp.ge.s32 	%p7, %r1, %r2;
	@%p7 bra 	$L__BB1_10;
	add.s32 	%r22, %r30, %r1;
	mul.wide.s32 	%rd14, %r22, 4;
	add.s64 	%rd15, %rd3, %rd14;
	ld.global.f32 	%f25, [%rd15];
	add.s64 	%rd16, %rd2, %rd14;
	ld.global.f32 	%f26, [%rd16];
	add.f32 	%f27, %f25, %f26;
	add.s64 	%rd17, %rd1, %rd14;
	st.global.f32 	[%rd17], %f27;
	ld.global.f32 	%f28, [%rd15+4];
	ld.global.f32 	%f29, [%rd16+4];
	add.f32 	%f30, %f28, %f29;
	st.global.f32 	[%rd17+4], %f30;
	ld.global.f32 	%f31, [%rd15+8];
	ld.global.f32 	%f32, [%rd16+8];
	add.f32 	%f33, %f31, %f32;
	st.global.f32 	[%rd17+8], %f33;
	ld.global.f32 	%f34, [%rd15+12];
	ld.global.f32 	%f35, [%rd16+12];
	add.f32 	%f36, %f34, %f35;
	st.global.f32 	[%rd17+12], %f36;
$L__BB1_10:
	add.s32 	%r30, %r30, 4;
$L__BB1_11:
	setp.eq.s32 	%p8, %r11, 0;
	@%p8 bra 	$L__BB1_18;
	setp.eq.s32 	%p9, %r11, 1;
	@%p9 bra 	$L__BB1_16;
	setp.ge.s32 	%p10, %r1, %r2;
	@%p10 bra 	$L__BB1_15;
	add.s32 	%r23, %r30, %r1;
	mul.wide.s32 	%rd18, %r23, 4;
	add.s64 	%rd19, %rd3, %rd18;
	ld.global.f32 	%f37, [%rd19];
	add.s64 	%rd20, %rd2, %rd18;
	ld.global.f32 	%f38, [%rd20];
	add.f32 	%f39, %f37, %f38;
	add.s64 	%rd21, %rd1, %rd18;
	st.global.f32 	[%rd21], %f39;
	ld.global.f32 	%f40, [%rd19+4];
	ld.global.f32 	%f41, [%rd20+4];
	add.f32 	%f42, %f40, %f41;
	st.global.f32 	[%rd21+4], %f42;
$L__BB1_15:
	add.s32 	%r30, %r30, 2;
$L__BB1_16:
	setp.ge.s32 	%p11, %r1, %r2;
	and.b32  	%r25, %r16, 1;
	setp.eq.b32 	%p12, %r25, 1;
	not.pred 	%p13, %p12;
	or.pred  	%p14, %p13, %p11;
	@%p14 bra 	$L__BB1_18;
	add.s32 	%r26, %r30, %r1;
	mul.wide.s32 	%rd22, %r26, 4;
	add.s64 	%rd23, %rd3, %rd22;
	ld.global.f32 	%f43, [%rd23];
	add.s64 	%rd24, %rd2, %rd22;
	ld.global.f32 	%f44, [%rd24];
	add.f32 	%f45, %f43, %f44;
	add.s64 	%rd25, %rd1, %rd22;
	st.global.f32 	[%rd25], %f45;
$L__BB1_18:
	ret;

}
	// .globl	_Z17matrix_addition_dPfS_S_i
.visible .entry _Z17matrix_addition_dPfS_S_i(
	.param .u64 .ptr .align 1 _Z17matrix_addition_dPfS_S_i_param_0,
	.param .u64 .ptr .align 1 _Z17matrix_addition_dPfS_S_i_param_1,
	.param .u64 .ptr .align 1 _Z17matrix_addition_dPfS_S_i_param_2,
	.param .u32 _Z17matrix_addition_dPfS_S_i_param_3
)
{
	.reg .pred 	%p<15>;
	.reg .b32 	%r<32>;
	.reg .b32 	%f<46>;
	.reg .b64 	%rd<59>;

	ld.param.u64 	%rd4, [_Z17matrix_addition_dPfS_S_i_param_0];
	ld.param.u64 	%rd5, [_Z17matrix_addition_dPfS_S_i_param_1];
	ld.param.u64 	%rd6, [_Z17matrix_addition_dPfS_S_i_param_2];
	ld.param.u32 	%r17, [_Z17matrix_addition_dPfS_S_i_param_3];
	cvta.to.global.u64 	%rd1, %rd6;
	cvta.to.global.u64 	%rd2, %rd5;
	cvta.to.global.u64 	%rd3, %rd4;
	mov.u32 	%r18, %ctaid.x;
	mov.u32 	%r19, %ntid.x;
	mov.u32 	%r20, %tid.x;
	mad.lo.s32 	%r1, %r18, %r19, %r20;
	setp.lt.s32 	%p1, %r17, 1;
	@%p1 bra 	$L__BB2_18;
	mul.lo.s32 	%r2, %r17, %r17;
	and.b32  	%r3, %r17, 7;
	setp.lt.u32 	%p2, %r17, 8;
	mov.b32 	%r30, 0;
	@%p2 bra 	$L__BB2_6;
	and.b32  	%r30, %r17, 2147483640;
	neg.s32 	%r28, %r30;
	shl.b32 	%r6, %r17, 3;
	mul.wide.u32 	%rd11, %r17, 4;
	mov.u32 	%r27, %r1;
$L__BB2_3:
	.pragma "nounroll";
	setp.ge.s32 	%p3, %r1, %r2;
	@%p3 bra 	$L__BB2_5;
	mul.wide.s32 	%rd7, %r27, 4;
	add.s64 	%rd8, %rd3, %rd7;
	ld.global.f32 	%f1, [%rd8];
	add.s64 	%rd9, %rd2, %rd7;
	ld.global.f32 	%f2, [%rd9];
	add.f32 	%f3, %f1, %f2;
	add.s64 	%rd10, %rd1, %rd7;
	st.global.f32 	[%rd10], %f3;
	add.s64 	%rd12, %rd8, %rd11;
	ld.global.f32 	%f4, [%rd12];
	add.s64 	%rd13, %rd9, %rd11;
	ld.global.f32 	%f5, [%rd13];
	add.f32 	%f6, %f4, %f5;
	add.s64 	%rd14, %rd10, %rd11;
	st.global.f32 	[%rd14], %f6;
	add.s64 	%rd15, %rd12, %rd11;
	ld.global.f32 	%f7, [%rd15];
	add.s64 	%rd16, %rd13, %rd11;
	ld.global.f32 	%f8, [%rd16];
	add.f32 	%f9, %f7, %f8;
	add.s64 	%rd17, %rd14, %rd11;
	st.global.f32 	[%rd17], %f9;
	add.s64 	%rd18, %rd15, %rd11;
	ld.global.f32 	%f10, [%rd18];
	add.s64 	%rd19, %rd16, %rd11;
	ld.global.f32 	%f11, [%rd19];
	add.f32 	%f12, %f10, %f11;
	add.s64 	%rd20, %rd17, %rd11;
	st.global.f32 	[%rd20], %f12;
	add.s64 	%rd21, %rd18, %rd11;
	ld.global.f32 	%f13, [%rd21];
	add.s64 	%rd22, %rd19, %rd11;
	ld.global.f32 	%f14, [%rd22];
	add.f32 	%f15, %f13, %f14;
	add.s64 	%rd23, %rd20, %rd11;
	st.global.f32 	[%rd23], %f15;
	add.s64 	%rd24, %rd21, %rd11;
	ld.global.f32 	%f16, [%rd24];
	add.s64 	%rd25, %rd22, %rd11;
	ld.global.f32 	%f17, [%rd25];
	add.f32 	%f18, %f16, %f17;
	add.s64 	%rd26, %rd23, %rd11;
	st.global.f32 	[%rd26], %f18;
	add.s64 	%rd27, %rd24, %rd11;
	ld.global.f32 	%f19, [%rd27];
	add.s64 	%rd28, %rd25, %rd11;
	ld.global.f32 	%f20, [%rd28];
	add.f32 	%f21, %f19, %f20;
	add.s64 	%rd29, %rd26, %rd11;
	st.global.f32 	[%rd29], %f21;
	add.s64 	%rd30, %rd27, %rd11;
	ld.global.f32 	%f22, [%rd30];
	add.s64 	%rd31, %rd28, %rd11;
	ld.global.f32 	%f23, [%rd31];
	add.f32 	%f24, %f22, %f23;
	add.s64 	%rd32, %rd29, %rd11;
	st.global.f32 	[%rd32], %f24;
$L__BB2_5:
	add.s32 	%r28, %r28, 8;
	add.s32 	%r27, %r27, %r6;
	setp.ne.s32 	%p4, %r28, 0;
	@%p4 bra 	$L__BB2_3;
$L__BB2_6:
	setp.eq.s32 	%p5, %r3, 0;
	@%p5 bra 	$L__BB2_18;
	and.b32  	%r12, %r17, 3;
	setp.lt.u32 	%p6, %r3, 4;
	@%p6 bra 	$L__BB2_11;
	setp.ge.s32 	%p7, %r1, %r2;
	@%p7 bra 	$L__BB2_10;
	mad.lo.s32 	%r22, %r30, %r17, %r1;
	mul.wide.s32 	%rd33, %r22, 4;
	add.s64 	%rd34, %rd3, %rd33;
	ld.global.f32 	%f25, [%rd34];
	add.s64 	%rd35, %rd2, %rd33;
	ld.global.f32 	%f26, [%rd35];
	add.f32 	%f27, %f25, %f26;
	add.s64 	%rd36, %rd1, %rd33;
	st.global.f32 	[%rd36], %f27;
	mul.wide.u32 	%rd37, %r17, 4;
	add.s64 	%rd38, %rd34, %rd37;
	ld.global.f32 	%f28, [%rd38];
	add.s64 	%rd39, %rd35, %rd37;
	ld.global.f32 	%f29, [%rd39];
	add.f32 	%f30, %f28, %f29;
	add.s64 	%rd40, %rd36, %rd37;
	st.global.f32 	[%rd40], %f30;
	add.s64 	%rd41, %rd38, %rd37;
	ld.global.f32 	%f31, [%rd41];
	add.s64 	%rd42, %rd39, %rd37;
	ld.global.f32 	%f32, [%rd42];
	add.f32 	%f33, %f31, %f32;
	add.s64 	%rd43, %rd40, %rd37;
	st.global.f32 	[%rd43], %f33;
	add.s64 	%rd44, %rd41, %rd37;
	ld.global.f32 	%f34, [%rd44];
	add.s64 	%rd45, %rd42, %rd37;
	ld.global.f32 	%f35, [%rd45];
	add.f32 	%f36, %f34, %f35;
	add.s64 	%rd46, %rd43, %rd37;
	st.global.f32 	[%rd46], %f36;
$L__BB2_10:
	add.s32 	%r30, %r30, 4;
$L__BB2_11:
	setp.eq.s32 	%p8, %r12, 0;
	@%p8 bra 	$L__BB2_18;
	setp.eq.s32 	%p9, %r12, 1;
	@%p9 bra 	$L__BB2_16;
	setp.ge.s32 	%p10, %r1, %r2;
	@%p10 bra 	$L__BB2_15;
	mad.lo.s32 	%r23, %r30, %r17, %r1;
	mul.wide.s32 	%rd47, %r23, 4;
	add.s64 	%rd48, %rd3, %rd47;
	ld.global.f32 	%f37, [%rd48];
	add.s64 	%rd49, %rd2, %rd47;
	ld.global.f32 	%f38, [%rd49];
	add.f32 	%f39, %f37, %f38;
	add.s64 	%rd50, %rd1, %rd47;
	st.global.f32 	[%rd50], %f39;
	mul.wide.u32 	%rd51, %r17, 4;
	add.s64 	%rd52, %rd48, %rd51;
	ld.global.f32 	%f40, [%rd52];
	add.s64 	%rd53, %rd49, %rd51;
	ld.global.f32 	%f41, [%rd53];
	add.f32 	%f42, %f40, %f41;
	add.s64 	%rd54, %rd50, %rd51;
	st.global.f32 	[%rd54], %f42;
$L__BB2_15:
	add.s32 	%r30, %r30, 2;
$L__BB2_16:
	setp.ge.s32 	%p11, %r1, %r2;
	and.b32  	%r25, %r17, 1;
	setp.eq.b32 	%p12, %r25, 1;
	not.pred 	%p13, %p12;
	or.pred  	%p14, %p13, %p11;
	@%p14 bra 	$L__BB2_18;
	mad.lo.s32 	%r26, %r30, %r17, %r1;
	mul.wide.s32 	%rd55, %r26, 4;
	add.s64 	%rd56, %rd3, %rd55;
	ld.global.f32 	%f43, [%rd56];
	add.s64 	%rd57, %rd2, %rd55;
	ld.global.f32 	%f44, [%rd57];
	add.f32 	%f45, %f43, %f44;
	add.s64 	%rd58, %rd1, %rd55;
	st.global.f32 	[%rd58], %f45;
$L__BB2_18:
	ret;

}
	// .globl	_Z18matrix_vector_multPfS_S_ii
.visible .entry _Z18matrix_vector_multPfS_S_ii(
	.param .u64 .ptr .align 1 _Z18matrix_vector_multPfS_S_ii_param_0,
	.param .u64 .ptr .align 1 _Z18matrix_vector_multPfS_S_ii_param_1,
	.param .u64 .ptr .align 1 _Z18matrix_vector_multPfS_S_ii_param_2,
	.param .u32 _Z18matrix_vector_multPfS_S_ii_param_3,
	.param .u32 _Z18matrix_vector_multPfS_S_ii_param_4
)
{
	.reg .pred 	%p<10>;
	.reg .b32 	%r<37>;
	.reg .b32 	%f<99>;
	.reg .b64 	%rd<31>;

	ld.param.u64 	%rd12, [_Z18matrix_vector_multPfS_S_ii_param_0];
	ld.param.u64 	%rd13, [_Z18matrix_vector_multPfS_S_ii_param_1];
	ld.param.u64 	%rd11, [_Z18matrix_vector_multPfS_S_ii_param_2];
	ld.param.u32 	%r22, [_Z18matrix_vector_multPfS_S_ii_param_4];
	cvta.to.global.u64 	%rd1, %rd12;
	cvta.to.global.u64 	%rd2, %rd13;
	setp.lt.s32 	%p1, %r22, 1;
	@%p1 bra 	$L__BB3_13;
	mov.u32 	%r24, %tid.x;
	mov.u32 	%r25, %ntid.x;
	mov.u32 	%r26, %ctaid.x;
	mad.lo.s32 	%r27, %r26, %r25, %r24;
	cvta.to.global.u64 	%rd14, %rd11;
	mul.lo.s32 	%r1, %r22, %r27;
	mul.wide.s32 	%rd15, %r27, 4;
	add.s64 	%rd3, %rd14, %rd15;
	ld.global.f32 	%f95, [%rd3];
	and.b32  	%r2, %r22, 15;
	setp.lt.u32 	%p2, %r22, 16;
	mov.b32 	%r33, 0;
	@%p2 bra 	$L__BB3_4;
	and.b32  	%r33, %r22, 2147483632;
	neg.s32 	%r31, %r33;
	add.s64 	%rd29, %rd2, 32;
	add.s64 	%rd5, %rd1, 32;
	mov.u32 	%r30, %r1;
$L__BB3_3:
	.pragma "nounroll";
	mul.wide.s32 	%rd16, %r30, 4;
	add.s64 	%rd17, %rd5, %rd16;
	ld.global.f32 	%f11, [%rd29+-32];
	ld.global.f32 	%f12, [%rd17+-32];
	fma.rn.f32 	%f13, %f11, %f12, %f95;
	st.global.f32 	[%rd3], %f13;
	ld.global.f32 	%f14, [%rd29+-28];
	ld.global.f32 	%f15, [%rd17+-28];
	fma.rn.f32 	%f16, %f14, %f15, %f13;
	st.global.f32 	[%rd3], %f16;
	ld.global.f32 	%f17, [%rd29+-24];
	ld.global.f32 	%f18, [%rd17+-24];
	fma.rn.f32 	%f19, %f17, %f18, %f16;
	st.global.f32 	[%rd3], %f19;
	ld.global.f32 	%f20, [%rd29+-20];
	ld.global.f32 	%f21, [%rd17+-20];
	fma.rn.f32 	%f22, %f20, %f21, %f19;
	st.global.f32 	[%rd3], %f22;
	ld.global.f32 	%f23, [%rd29+-16];
	ld.global.f32 	%f24, [%rd17+-16];
	fma.rn.f32 	%f25, %f23, %f24, %f22;
	st.global.f32 	[%rd3], %f25;
	ld.global.f32 	%f26, [%rd29+-12];
	ld.global.f32 	%f27, [%rd17+-12];
	fma.rn.f32 	%f28, %f26, %f27, %f25;
	st.global.f32 	[%rd3], %f28;
	ld.global.f32 	%f29, [%rd29+-8];
	ld.global.f32 	%f30, [%rd17+-8];
	fma.rn.f32 	%f31, %f29, %f30, %f28;
	st.global.f32 	[%rd3], %f31;
	ld.global.f32 	%f32, [%rd29+-4];
	ld.global.f32 	%f33, [%rd17+-4];
	fma.rn.f32 	%f34, %f32, %f33, %f31;
	st.global.f32 	[%rd3], %f34;
	ld.global.f32 	%f35, [%rd29];
	ld.global.f32 	%f36, [%rd17];
	fma.rn.f32 	%f37, %f35, %f36, %f34;
	st.global.f32 	[%rd3], %f37;
	ld.global.f32 	%f38, [%rd29+4];
	ld.global.f32 	%f39, [%rd17+4];
	fma.rn.f32 	%f40, %f38, %f39, %f37;
	st.global.f32 	[%rd3], %f40;
	ld.global.f32 	%f41, [%rd29+8];
	ld.global.f32 	%f42, [%rd17+8];
	fma.rn.f32 	%f43, %f41, %f42, %f40;
	st.global.f32 	[%rd3], %f43;
	ld.global.f32 	%f44, [%rd29+12];
	ld.global.f32 	%f45, [%rd17+12];
	fma.rn.f32 	%f46, %f44, %f45, %f43;
	st.global.f32 	[%rd3], %f46;
	ld.global.f32 	%f47, [%rd29+16];
	ld.global.f32 	%f48, [%rd17+16];
	fma.rn.f32 	%f49, %f47, %f48, %f46;
	st.global.f32 	[%rd3], %f49;
	ld.global.f32 	%f50, [%rd29+20];
	ld.global.f32 	%f51, [%rd17+20];
	fma.rn.f32 	%f52, %f50, %f51, %f49;
	st.global.f32 	[%rd3], %f52;
	ld.global.f32 	%f53, [%rd29+24];
	ld.global.f32 	%f54, [%rd17+24];
	fma.rn.f32 	%f55, %f53, %f54, %f52;
	st.global.f32 	[%rd3], %f55;
	ld.global.f32 	%f56, [%rd29+28];
	ld.global.f32 	%f57, [%rd17+28];
	fma.rn.f32 	%f95, %f56, %f57, %f55;
	st.global.f32 	[%rd3], %f95;
	add.s32 	%r31, %r31, 16;
	add.s64 	%rd29, %rd29, 64;
	add.s32 	%r30, %r30, 16;
	setp.ne.s32 	%p3, %r31, 0;
	@%p3 bra 	$L__BB3_3;
$L__BB3_4:
	setp.eq.s32 	%p4, %r2, 0;
	@%p4 bra 	$L__BB3_13;
	and.b32  	%r10, %r22, 7;
	setp.lt.u32 	%p5, %r2, 8;
	@%p5 bra 	$L__BB3_7;
	mul.wide.u32 	%rd18, %r33, 4;
	add.s64 	%rd19, %rd2, %rd18;
	ld.global.f32 	%f58, [%rd19];
	add.s32 	%r28, %r33, %r1;
	mul.wide.s32 	%rd20, %r28, 4;
	add.s64 	%rd21, %rd1, %rd20;
	ld.global.f32 	%f59, [%rd21];
	fma.rn.f32 	%f60, %f58, %f59, %f95;
	st.global.f32 	[%rd3], %f60;
	ld.global.f32 	%f61, [%rd19+4];
	ld.global.f32 	%f62, [%rd21+4];
	fma.rn.f32 	%f63, %f61, %f62, %f60;
	st.global.f32 	[%rd3], %f63;
	ld.global.f32 	%f64, [%rd19+8];
	ld.global.f32 	%f65, [%rd21+8];
	fma.rn.f32 	%f66, %f64, %f65, %f63;
	st.global.f32 	[%rd3], %f66;
	ld.global.f32 	%f67, [%rd19+12];
	ld.global.f32 	%f68, [%rd21+12];
	fma.rn.f32 	%f69, %f67, %f68, %f66;
	st.global.f32 	[%rd3], %f69;
	ld.global.f32 	%f70, [%rd19+16];
	ld.global.f32 	%f71, [%rd21+16];
	fma.rn.f32 	%f72, %f70, %f71, %f69;
	st.global.f32 	[%rd3], %f72;
	ld.global.f32 	%f73, [%rd19+20];
	ld.global.f32 	%f74, [%rd21+20];
	fma.rn.f32 	%f75, %f73, %f74, %f72;
	st.global.f32 	[%rd3], %f75;
	ld.global.f32 	%f76, [%rd19+24];
	ld.global.f32 	%f77, [%rd21+24];
	fma.rn.f32 	%f78, %f76, %f77, %f75;
	st.global.f32 	[%rd3], %f78;
	ld.global.f32 	%f79, [%rd19+28];
	ld.global.f32 	%f80, [%rd21+28];
	fma.rn.f32 	%f95, %f79, %f80, %f78;
	st.global.f32 	[%rd3], %f95;
	add.s32 	%r33, %r33, 8;
$L__BB3_7:
	setp.eq.s32 	%p6, %r10, 0;
	@%p6 bra 	$L__BB3_13;
	and.b32  	%r13, %r22, 3;
	setp.lt.u32 	%p7, %r10, 4;
	@%p7 bra 	$L__BB3_10;
	mul.wide.u32 	%rd22, %r33, 4;
	add.s64 	%rd23, %rd2, %rd22;
	ld.global.f32 	%f81, [%rd23];
	add.s32 	%r29, %r33, %r1;
	mul.wide.s32 	%rd24, %r29, 4;
	add.s64 	%rd25, %rd1, %rd24;
	ld.global.f32 	%f82, [%rd25];
	fma.rn.f32 	%f83, %f81, %f82, %f95;
	st.global.f32 	[%rd3], %f83;
	ld.global.f32 	%f84, [%rd23+4];
	ld.global.f32 	%f85, [%rd25+4];
	fma.rn.f32 	%f86, %f84, %f85, %f83;
	st.global.f32 	[%rd3], %f86;
	ld.global.f32 	%f87, [%rd23+8];
	ld.global.f32 	%f88, [%rd25+8];
	fma.rn.f32 	%f89, %f87, %f88, %f86;
	st.global.f32 	[%rd3], %f89;
	ld.global.f32 	%f90, [%rd23+12];
	ld.global.f32 	%f91, [%rd25+12];
	fma.rn.f32 	%f95, %f90, %f91, %f89;
	st.global.f32 	[%rd3], %f95;
	add.s32 	%r33, %r33, 4;
$L__BB3_10:
	setp.eq.s32 	%p8, %r13, 0;
	@%p8 bra 	$L__BB3_13;
	add.s32 	%r36, %r33, %r1;
	mul.wide.u32 	%rd26, %r33, 4;
	add.s64 	%rd30, %rd2, %rd26;
	neg.s32 	%r35, %r13;
$L__BB3_12:
	.pragma "nounroll";
	mul.wide.s32 	%rd27, %r36, 4;
	add.s64 	%rd28, %rd1, %rd27;
	ld.global.f32 	%f92, [%rd30];
	ld.global.f32 	%f93, [%rd28];
	fma.rn.f32 	%f95, %f92, %f93, %f95;
	st.global.f32 	[%rd3], %f95;
	add.s32 	%r36, %r36, 1;
	add.s64 	%rd30, %rd30, 4;
	add.s32 	%r35, %r35, 1;
	setp.ne.s32 	%p9, %r35, 0;
	@%p9 bra 	$L__BB3_12;
$L__BB3_13:
	ret;

}


// ===== COMPILED SASS (sm_100) =====

	.target	sm_100

	.elftype	@"ET_EXEC"


//--------------------- .note.nv.tkinfo           --------------------------
	.section	.note.nv.tkinfo,"",@"SHT_NOTE"
	.sectionflags	@"SHF_NOTE_NV_TKINFO"
	.tkinfo
        /*0018*/ 	.word	0x00000002
        /*0030*/ 	.string	""
        /*0030*/ 	.string	"ptxas"
        /*0030*/ 	.string	"Cuda compilation tools, release 13.0, V13.0.88"
        /*0030*/ 	.string	"Build cuda_13.0.r13.0/compiler.36424714_0"
        /*0030*/ 	.string	"-arch sm_100 -m 64 "



//--------------------- .note.nv.cuinfo           --------------------------
	.section	.note.nv.cuinfo,"",@"SHT_NOTE"
	.sectionflags	@"SHF_NOTE_NV_CUINFO"
        /*0018*/ 	.short	0x0002
        /*001a*/ 	.short	0x0064
        /*001c*/ 	.short	0x0082
	.zero		2


//--------------------- .nv.info                  --------------------------
	.section	.nv.info,"",@"SHT_CUDA_INFO"
	.align	4


	//----- nvinfo : EIATTR_REGCOUNT
	.align		4
        /*0000*/ 	.byte	0x04, 0x2f
        /*0002*/ 	.short	(.L_1 - .L_0)
	.align		4
.L_0:
        /*0004*/ 	.word	index@(_Z17matrix_addition_bPfS_S_i)
        /*0008*/ 	.word	0x0000000c


	//----- nvinfo : EIATTR_FRAME_SIZE
	.align		4
.L_1:
        /*000c*/ 	.byte	0x04, 0x11
        /*000e*/ 	.short	(.L_3 - .L_2)
	.align		4
.L_2:
        /*0010*/ 	.word	index@(_Z17matrix_addition_bPfS_S_i)
        /*0014*/ 	.word	0x00000000


	//----- nvinfo : EIATTR_REGCOUNT
	.align		4
.L_3:
        /*0018*/ 	.byte	0x04, 0x2f
        /*001a*/ 	.short	(.L_5 - .L_4)
	.align		4
.L_4:
        /*001c*/ 	.word	index@(_Z17matrix_addition_cPfS_S_i)
        /*0020*/ 	.word	0x00000016


	//----- nvinfo : EIATTR_FRAME_SIZE
	.align		4
.L_5:
        /*0024*/ 	.byte	0x04, 0x11
        /*0026*/ 	.short	(.L_7 - .L_6)
	.align		4
.L_6:
        /*0028*/ 	.word	index@(_Z17matrix_addition_cPfS_S_i)
        /*002c*/ 	.word	0x00000000


	//----- nvinfo : EIATTR_REGCOUNT
	.align		4
.L_7:
        /*0030*/ 	.byte	0x04, 0x2f
        /*0032*/ 	.short	(.L_9 - .L_8)
	.align		4
.L_8:
        /*0034*/ 	.word	index@(_Z17matrix_addition_dPfS_S_i)
        /*0038*/ 	.word	0x00000020


	//----- nvinfo : EIATTR_FRAME_SIZE
	.align		4
.L_9:
        /*003c*/ 	.byte	0x04, 0x11
        /*003e*/ 	.short	(.L_11 - .L_10)
	.align		4
.L_10:
        /*0040*/ 	.word	index@(_Z17matrix_addition_dPfS_S_i)
        /*0044*/ 	.word	0x00000000


	//----- nvinfo : EIATTR_REGCOUNT
	.align		4
.L_11:
        /*0048*/ 	.byte	0x04, 0x2f
        /*004a*/ 	.short	(.L_13 - .L_12)
	.align		4
.L_12:
        /*004c*/ 	.word	index@(_Z18matrix_vector_multPfS_S_ii)
        /*0050*/ 	.word	0x00000016


	//----- nvinfo : EIATTR_FRAME_SIZE
	.align		4
.L_13:
        /*0054*/ 	.byte	0x04, 0x11
        /*0056*/ 	.short	(.L_15 - .L_14)
	.align		4
.L_14:
        /*0058*/ 	.word	index@(_Z18matrix_vector_multPfS_S_ii)
        /*005c*/ 	.word	0x00000000


	//----- nvinfo : EIATTR_MIN_STACK_SIZE
	.align		4
.L_15:
        /*0060*/ 	.byte	0x04, 0x12
        /*0062*/ 	.short	(.L_17 - .L_16)
	.align		4
.L_16:
        /*0064*/ 	.word	index@(_Z18matrix_vector_multPfS_S_ii)
        /*0068*/ 	.word	0x00000000


	//----- nvinfo : EIATTR_MIN_STACK_SIZE
	.align		4
.L_17:
        /*006c*/ 	.byte	0x04, 0x12
        /*006e*/ 	.short	(.L_19 - .L_18)
	.align		4
.L_18:
        /*0070*/ 	.word	index@(_Z17matrix_addition_dPfS_S_i)
        /*0074*/ 	.word	0x00000000


	//----- nvinfo : EIATTR_MIN_STACK_SIZE
	.align		4
.L_19:
        /*0078*/ 	.byte	0x04, 0x12
        /*007a*/ 	.short	(.L_21 - .L_20)
	.align		4
.L_20:
        /*007c*/ 	.word	index@(_Z17matrix_addition_cPfS_S_i)
        /*0080*/ 	.word	0x00000000


	//----- nvinfo : EIATTR_MIN_STACK_SIZE
	.align		4
.L_21:
        /*0084*/ 	.byte	0x04, 0x12
        /*0086*/ 	.short	(.L_23 - .L_22)
	.align		4
.L_22:
        /*0088*/ 	.word	index@(_Z17matrix_addition_bPfS_S_i)
        /*008c*/ 	.word	0x00000000
.L_23:


//--------------------- .nv.compat                --------------------------
	.section	.nv.compat,"",@"SHT_CUDA_COMPAT_INFO"
	.align	4
        /*0000*/ 	.byte	0x02, 0x09, 0x00, 0x00, 0x02, 0x02, 0x01, 0x00, 0x02, 0x05, 0x05, 0x00, 0x03, 0x07, 0x01, 0x01
        /*0010*/ 	.byte	0x02, 0x03, 0x00, 0x00, 0x02, 0x06, 0x01, 0x00, 0x04, 0x0b, 0x08, 0x00, 0x09, 0x00, 0x00, 0x00
        /*0020*/ 	.byte	0x00, 0x00, 0x00, 0x00


//--------------------- .nv.info._Z18matrix_vector_multPfS_S_ii --------------------------
	.section	.nv.info._Z18matrix_vector_multPfS_S_ii,"",@"SHT_CUDA_INFO"
	.sectionflags	@""
	.align	4


	//----- nvinfo : EIATTR_CUDA_API_VERSION
	.align		4
        /*0000*/ 	.byte	0x04, 0x37
        /*0002*/ 	.short	(.L_25 - .L_24)
.L_24:
        /*0004*/ 	.word	0x00000082


	//----- nvinfo : EIATTR_KPARAM_INFO
	.align		4
.L_25:
        /*0008*/ 	.byte	0x04, 0x17
        /*000a*/ 	.short	(.L_27 - .L_26)
.L_26:
        /*000c*/ 	.word	0x00000000
        /*0010*/ 	.short	0x0004
        /*0012*/ 	.short	0x001c
        /*0014*/ 	.byte	0x00, 0xf0, 0x11, 0x00


	//----- nvinfo : EIATTR_KPARAM_INFO
	.align		4
.L_27:
        /*0018*/ 	.byte	0x04, 0x17
        /*001a*/ 	.short	(.L_29 - .L_28)
.L_28:
        /*001c*/ 	.word	0x00000000
        /*0020*/ 	.short	0x0003
        /*0022*/ 	.short	0x0018
        /*0024*/ 	.byte	0x00, 0xf0, 0x11, 0x00


	//----- nvinfo : EIATTR_KPARAM_INFO
	.align		4
.L_29:
        /*0028*/ 	.byte	0x04, 0x17
        /*002a*/ 	.short	(.L_31 - .L_30)
.L_30:
        /*002c*/ 	.word	0x00000000
        /*0030*/ 	.short	0x0002
        /*0032*/ 	.short	0x0010
        /*0034*/ 	.byte	0x00, 0xf5, 0x21, 0x00


	//----- nvinfo : EIATTR_KPARAM_INFO
	.align		4
.L_31:
        /*0038*/ 	.byte	0x04, 0x17
        /*003a*/ 	.short	(.L_33 - .L_32)
.L_32:
        /*003c*/ 	.word	0x00000000
        /*0040*/ 	.short	0x0001
        /*0042*/ 	.short	0x0008
        /*0044*/ 	.byte	0x00, 0xf5, 0x21, 0x00


	//----- nvinfo : EIATTR_KPARAM_INFO
	.align		4
.L_33:
        /*0048*/ 	.byte	0x04, 0x17
        /*004a*/ 	.short	(.L_35 - .L_34)
.L_34:
        /*004c*/ 	.word	0x00000000
        /*0050*/ 	.short	0x0000
        /*0052*/ 	.short	0x0000
        /*0054*/ 	.byte	0x00, 0xf5, 0x21, 0x00


	//----- nvinfo : EIATTR_SPARSE_MMA_MASK
	.align		4
.L_35:
        /*0058*/ 	.byte	0x03, 0x50
        /*005a*/ 	.short	0x0000


	//----- nvinfo : EIATTR_MAXREG_COUNT
	.align		4
        /*005c*/ 	.byte	0x03, 0x1b
        /*005e*/ 	.short	0x00ff


	//----- nvinfo : EIATTR_MERCURY_ISA_VERSION
	.align		4
        /*0060*/ 	.byte	0x03, 0x5f
        /*0062*/ 	.short	0x0101


	//----- nvinfo : EIATTR_VRC_CTA_INIT_COUNT
	.align		4
        /*0064*/ 	.byte	0x02, 0x4a
	.zero		1
	.zero		1


	//----- nvinfo : EIATTR_EXIT_INSTR_OFFSETS
	.align		4
        /*0068*/ 	.byte	0x04, 0x1c
        /*006a*/ 	.short	(.L_37 - .L_36)


	//   ....[0]....
.L_36:
        /*006c*/ 	.word	0x00000030


	//   ....[1]....
        /*0070*/ 	.word	0x00000670


	//   ....[2]....
        /*0074*/ 	.word	0x00000920


	//   ....[3]....
        /*0078*/ 	.word	0x00000ad0


	//   ....[4]....
        /*007c*/ 	.word	0x00000be0


	//----- nvinfo : EIATTR_CBANK_PARAM_SIZE
	.align		4
.L_37:
        /*0080*/ 	.byte	0x03, 0x19
        /*0082*/ 	.short	0x0020


	//----- nvinfo : EIATTR_PARAM_CBANK
	.align		4
        /*0084*/ 	.byte	0x04, 0x0a
        /*0086*/ 	.short	(.L_39 - .L_38)
	.align		4
.L_38:
        /*0088*/ 	.word	index@(.nv.constant0._Z18matrix_vector_multPfS_S_ii)
        /*008c*/ 	.short	0x0380
        /*008e*/ 	.short	0x0020


	//----- nvinfo : EIATTR_SW_WAR
	.align		4
.L_39:
        /*0090*/ 	.byte	0x04, 0x36
        /*0092*/ 	.short	(.L_41 - .L_40)
.L_40:
        /*0094*/ 	.word	0x00000008
.L_41:


//--------------------- .nv.info._Z17matrix_addition_dPfS_S_i --------------------------
	.section	.nv.info._Z17matrix_addition_dPfS_S_i,"",@"SHT_CUDA_INFO"
	.sectionflags	@""
	.align	4


	//----- nvinfo : EIATTR_CUDA_API_VERSION
	.align		4
        /*0000*/ 	.byte	0x04, 0x37
        /*0002*/ 	.short	(.L_43 - .L_42)
.L_42:
        /*0004*/ 	.word	0x00000082


	//----- nvinfo : EIATTR_KPARAM_INFO
	.align		4
.L_43:
        /*0008*/ 	.byte	0x04, 0x17
        /*000a*/ 	.short	(.L_45 - .L_44)
.L_44:
        /*000c*/ 	.word	0x00000000
        /*0010*/ 	.short	0x0003
        /*0012*/ 	.short	0x0018
        /*0014*/ 	.byte	0x00, 0xf0, 0x11, 0x00


	//----- nvinfo : EIATTR_KPARAM_INFO
	.align		4
.L_45:
        /*0018*/ 	.byte	0x04, 0x17
        /*001a*/ 	.short	(.L_47 - .L_46)
.L_46:
        /*001c*/ 	.word	0x00000000
        /*0020*/ 	.short	0x0002
        /*0022*/ 	.short	0x0010
        /*0024*/ 	.byte	0x00, 0xf5, 0x21, 0x00


	//----- nvinfo : EIATTR_KPARAM_INFO
	.align		4
.L_47:
        /*0028*/ 	.byte	0x04, 0x17
        /*002a*/ 	.short	(.L_49 - .L_48)
.L_48:
        /*002c*/ 	.word	0x00000000
        /*0030*/ 	.short	0x0001
        /*0032*/ 	.short	0x0008
        /*0034*/ 	.byte	0x00, 0xf5, 0x21, 0x00


	//----- nvinfo : EIATTR_KPARAM_INFO
	.align		4
.L_49:
        /*0038*/ 	.byte	0x04, 0x17
        /*003a*/ 	.short	(.L_51 - .L_50)
.L_50:
        /*003c*/ 	.word	0x00000000
        /*0040*/ 	.short	0x0000
        /*0042*/ 	.short	0x0000
        /*0044*/ 	.byte	0x00, 0xf5, 0x21, 0x00


	//----- nvinfo : EIATTR_SPARSE_MMA_MASK
	.align		4
.L_51:
        /*0048*/ 	.byte	0x03, 0x50
        /*004a*/ 	.short	0x0000


	//----- nvinfo : EIATTR_MAXREG_COUNT
	.align		4
        /*004c*/ 	.byte	0x03, 0x1b
        /*004e*/ 	.short	0x00ff


	//----- nvinfo : EIATTR_MERCURY_ISA_VERSION
	.align		4
        /*0050*/ 	.byte	0x03, 0x5f
        /*0052*/ 	.short	0x0101


	//----- nvinfo : EIATTR_VRC_CTA_INIT_COUNT
	.align		4
        /*0054*/ 	.byte	0x02, 0x4a
	.zero		1
	.zero		1


	//----- nvinfo : EIATTR_EXIT_INSTR_OFFSETS
	.align		4
        /*0058*/ 	.byte	0x04, 0x1c
        /*005a*/ 	.short	(.L_53 - .L_52)


	//   ....[0]....
.L_52:
        /*005c*/ 	.word	0x00000070


	//   ....[1]....
        /*0060*/ 	.word	0x00000580


	//   ....[2]....
        /*0064*/ 	.word	0x00000820


	//   ....[3]....
        /*0068*/ 	.word	0x000009f0


	//   ....[4]....
        /*006c*/ 	.word	0x00000ab0


	//----- nvinfo : EIATTR_CRS_STACK_SIZE
	.align		4
.L_53:
        /*0070*/ 	.byte	0x04, 0x1e
        /*0072*/ 	.short	(.L_55 - .L_54)
.L_54:
        /*0074*/ 	.word	0x00000000


	//----- nvinfo : EIATTR_CBANK_PARAM_SIZE
	.align		4
.L_55:
        /*0078*/ 	.byte	0x03, 0x19
        /*007a*/ 	.short	0x001c


	//----- nvinfo : EIATTR_PARAM_CBANK
	.align		4
        /*007c*/ 	.byte	0x04, 0x0a
        /*007e*/ 	.short	(.L_57 - .L_56)
	.align		4
.L_56:
        /*0080*/ 	.word	index@(.nv.constant0._Z17matrix_addition_dPfS_S_i)
        /*0084*/ 	.short	0x0380
        /*0086*/ 	.short	0x001c


	//----- nvinfo : EIATTR_SW_WAR
	.align		4
.L_57:
        /*0088*/ 	.byte	0x04, 0x36
        /*008a*/ 	.short	(.L_59 - .L_58)
.L_58:
        /*008c*/ 	.word	0x00000008
.L_59:


//--------------------- .nv.info._Z17matrix_addition_cPfS_S_i --------------------------
	.section	.nv.info._Z17matrix_addition_cPfS_S_i,"",@"SHT_CUDA_INFO"
	.sectionflags	@""
	.align	4


	//----- nvinfo : EIATTR_CUDA_API_VERSION
	.align		4
        /*0000*/ 	.byte	0x04, 0x37
        /*0002*/ 	.short	(.L_61 - .L_60)
.L_60:
        /*0004*/ 	.word	0x00000082


	//----- nvinfo : EIATTR_KPARAM_INFO
	.align		4
.L_61:
        /*0008*/ 	.byte	0x04, 0x17
        /*000a*/ 	.short	(.L_63 - .L_62)
.L_62:
        /*000c*/ 	.word	0x00000000
        /*0010*/ 	.short	0x0003
        /*0012*/ 	.short	0x0018
        /*0014*/ 	.byte	0x00, 0xf0, 0x11, 0x00


	//----- nvinfo : EIATTR_KPARAM_INFO
	.align		4
.L_63:
        /*0018*/ 	.byte	0x04, 0x17
        /*001a*/ 	.short	(.L_65 - .L_64)
.L_64:
        /*001c*/ 	.word	0x00000000
        /*0020*/ 	.short	0x0002
        /*0022*/ 	.short	0x0010
        /*0024*/ 	.byte	0x00, 0xf5, 0x21, 0x00


	//----- nvinfo : EIATTR_KPARAM_INFO
	.align		4
.L_65:
        /*0028*/ 	.byte	0x04, 0x17
        /*002a*/ 	.short	(.L_67 - .L_66)
.L_66:
        /*002c*/ 	.word	0x00000000
        /*0030*/ 	.short	0x0001
        /*0032*/ 	.short	0x0008
        /*0034*/ 	.byte	0x00, 0xf5, 0x21, 0x00


	//----- nvinfo : EIATTR_KPARAM_INFO
	.align		4
.L_67:
        /*0038*/ 	.byte	0x04, 0x17
        /*003a*/ 	.short	(.L_69 - .L_68)
.L_68:
        /*003c*/ 	.word	0x00000000
        /*0040*/ 	.short	0x0000
        /*0042*/ 	.short	0x0000
        /*0044*/ 	.byte	0x00, 0xf5, 0x21, 0x00


	//----- nvinfo : EIATTR_SPARSE_MMA_MASK
	.align		4
.L_69:
        /*0048*/ 	.byte	0x03, 0x50
        /*004a*/ 	.short	0x0000


	//----- nvinfo : EIATTR_MAXREG_COUNT
	.align		4
        /*004c*/ 	.byte	0x03, 0x1b
        /*004e*/ 	.short	0x00ff


	//----- nvinfo : EIATTR_MERCURY_ISA_VERSION
	.align		4
        /*0050*/ 	.byte	0x03, 0x5f
        /*0052*/ 	.short	0x0101


	//----- nvinfo : EIATTR_VRC_CTA_INIT_COUNT
	.align		4
        /*0054*/ 	.byte	0x02, 0x4a
	.zero		1
	.zero		1


	//----- nvinfo : EIATTR_EXIT_INSTR_OFFSETS
	.align		4
        /*0058*/ 	.byte	0x04, 0x1c
        /*005a*/ 	.short	(.L_71 - .L_70)


	//   ....[0]....
.L_70:
        /*005c*/ 	.word	0x00000060


	//   ....[1]....
        /*0060*/ 	.word	0x000004c0


	//   ....[2]....
        /*0064*/ 	.word	0x000006e0


	//   ....[3]....
        /*0068*/ 	.word	0x00000880


	//   ....[4]....
        /*006c*/ 	.word	0x00000940


	//----- nvinfo : EIATTR_CRS_STACK_SIZE
	.align		4
.L_71:
        /*0070*/ 	.byte	0x04, 0x1e
        /*0072*/ 	.short	(.L_73 - .L_72)
.L_72:
        /*0074*/ 	.word	0x00000000


	//----- nvinfo : EIATTR_CBANK_PARAM_SIZE
	.align		4
.L_73:
        /*0078*/ 	.byte	0x03, 0x19
        /*007a*/ 	.short	0x001c


	//----- nvinfo : EIATTR_PARAM_CBANK
	.align		4
        /*007c*/ 	.byte	0x04, 0x0a
        /*007e*/ 	.short	(.L_75 - .L_74)
	.align		4
.L_74:
        /*0080*/ 	.word	index@(.nv.constant0._Z17matrix_addition_cPfS_S_i)
        /*0084*/ 	.short	0x0380
        /*0086*/ 	.short	0x001c


	//----- nvinfo : EIATTR_SW_WAR
	.align		4
.L_75:
        /*0088*/ 	.byte	0x04, 0x36
        /*008a*/ 	.short	(.L_77 - .L_76)
.L_76:
        /*008c*/ 	.word	0x00000008
.L_77:


//--------------------- .nv.info._Z17matrix_addition_bPfS_S_i --------------------------
	.section	.nv.info._Z17matrix_addition_bPfS_S_i,"",@"SHT_CUDA_INFO"
	.sectionflags	@""
	.align	4


	//----- nvinfo : EIATTR_CUDA_API_VERSION
	.align		4
        /*0000*/ 	.byte	0x04, 0x37
        /*0002*/ 	.short	(.L_79 - .L_78)
.L_78:
        /*0004*/ 	.word	0x00000082


	//----- nvinfo : EIATTR_KPARAM_INFO
	.align		4
.L_79:
        /*0008*/ 	.byte	0x04, 0x17
        /*000a*/ 	.short	(.L_81 - .L_80)
.L_80:
        /*000c*/ 	.word	0x00000000
        /*0010*/ 	.short	0x0003
        /*0012*/ 	.short	0x0018
        /*0014*/ 	.byte	0x00, 0xf0, 0x11, 0x00


	//----- nvinfo : EIATTR_KPARAM_INFO
	.align		4
.L_81:
        /*0018*/ 	.byte	0x04, 0x17
        /*001a*/ 	.short	(.L_83 - .L_82)
.L_82:
        /*001c*/ 	.word	0x00000000
        /*0020*/ 	.short	0x0002
        /*0022*/ 	.short	0x0010
        /*0024*/ 	.byte	0x00, 0xf5, 0x21, 0x00


	//----- nvinfo : EIATTR_KPARAM_INFO
	.align		4
.L_83:
        /*0028*/ 	.byte	0x04, 0x17
        /*002a*/ 	.short	(.L_85 - .L_84)
.L_84:
        /*002c*/ 	.word	0x00000000
        /*0030*/ 	.short	0x0001
        /*0032*/ 	.short	0x0008
        /*0034*/ 	.byte	0x00, 0xf5, 0x21, 0x00


	//----- nvinfo : EIATTR_KPARAM_INFO
	.align		4
.L_85:
        /*0038*/ 	.byte	0x04, 0x17
        /*003a*/ 	.short	(.L_87 - .L_86)
.L_86:
        /*003c*/ 	.word	0x00000000
        /*0040*/ 	.short	0x0000
        /*0042*/ 	.short	0x0000
        /*0044*/ 	.byte	0x00, 0xf5, 0x21, 0x00


	//----- nvinfo : EIATTR_SPARSE_MMA_MASK
	.align		4
.L_87:
        /*0048*/ 	.byte	0x03, 0x50
        /*004a*/ 	.short	0x0000


	//----- nvinfo : EIATTR_MAXREG_COUNT
	.align		4
        /*004c*/ 	.byte	0x03, 0x1b
        /*004e*/ 	.short	0x00ff


	//----- nvinfo : EIATTR_MERCURY_ISA_VERSION
	.align		4
        /*0050*/ 	.byte	0x03, 0x5f
        /*0052*/ 	.short	0x0101


	//----- nvinfo : EIATTR_VRC_CTA_INIT_COUNT
	.align		4
        /*0054*/ 	.byte	0x02, 0x4a
	.zero		1
	.zero		1


	//----- nvinfo : EIATTR_EXIT_INSTR_OFFSETS
	.align		4
        /*0058*/ 	.byte	0x04, 0x1c
        /*005a*/ 	.short	(.L_89 - .L_88)


	//   ....[0]....
.L_88:
        /*005c*/ 	.word	0x00000080


	//   ....[1]....
        /*0060*/ 	.word	0x00000140


	//----- nvinfo : EIATTR_CBANK_PARAM_SIZE
	.align		4
.L_89:
        /*0064*/ 	.byte	0x03, 0x19
        /*0066*/ 	.short	0x001c


	//----- nvinfo : EIATTR_PARAM_CBANK
	.align		4
        /*0068*/ 	.byte	0x04, 0x0a
        /*006a*/ 	.short	(.L_91 - .L_90)
	.align		4
.L_90:
        /*006c*/ 	.word	index@(.nv.constant0._Z17matrix_addition_bPfS_S_i)
        /*0070*/ 	.short	0x0380
        /*0072*/ 	.short	0x001c


	//----- nvinfo : EIATTR_SW_WAR
	.align		4
.L_91:
        /*0074*/ 	.byte	0x04, 0x36
        /*0076*/ 	.short	(.L_93 - .L_92)
.L_92:
        /*0078*/ 	.word	0x00000008
.L_93:


//--------------------- .nv.callgraph             --------------------------
	.section	.nv.callgraph,"",@"SHT_CUDA_CALLGRAPH"
	.align	4
	.sectionentsize	8
	.align		4
        /*0000*/ 	.word	0x00000000
	.align		4
        /*0004*/ 	.word	0xffffffff
	.align		4
        /*0008*/ 	.word	0x00000000
	.align		4
        /*000c*/ 	.word	0xfffffffe
	.align		4
        /*0010*/ 	.word	0x00000000
	.align		4
        /*0014*/ 	.word	0xfffffffd
	.align		4
        /*0018*/ 	.word	0x00000000
	.align		4
        /*001c*/ 	.word	0xfffffffc


//--------------------- .text._Z18matrix_vector_multPfS_S_ii --------------------------
	.section	.text._Z18matrix_vector_multPfS_S_ii,"ax",@progbits
	.align	128
        .global         _Z18matrix_vector_multPfS_S_ii
        .type           _Z18matrix_vector_multPfS_S_ii,@function
        .size           _Z18matrix_vector_multPfS_S_ii,(.L_x_29 - _Z18matrix_vector_multPfS_S_ii)
        .other          _Z18matrix_vector_multPfS_S_ii,@"STO_CUDA_ENTRY STV_DEFAULT"
_Z18matrix_vector_multPfS_S_ii:
.text._Z18matrix_vector_multPfS_S_ii:
[----:B------:R-:W-:Y:S08]  /*0000*/  LDC R1, c[0x0][0x37c] ;  /* 0x0000df00ff017b82 */ /* 0x000ff00000000800 */
[----:B------:R-:W0:Y:S02]  /*0010*/  LDC R4, c[0x0][0x39c] ;  /* 0x0000e700ff047b82 */ /* 0x000e240000000800 */
[----:B0-----:R-:W-:-:S13]  /*0020*/  ISETP.GE.AND P0, PT, R4, 0x1, PT ;  /* 0x000000010400780c */ /* 0x001fda0003f06270 */
[----:B------:R-:W-:Y:S05]  /*0030*/  @!P0 EXIT ;  /* 0x000000000000894d */ /* 0x000fea0003800000 */
[----:B------:R-:W0:Y:S01]  /*0040*/  S2R R7, SR_TID.X ;  /* 0x0000000000077919 */ /* 0x000e220000002100 */
[----:B------:R-:W1:Y:S01]  /*0050*/  LDC.64 R2, c[0x0][0x390] ;  /* 0x0000e400ff027b82 */ /* 0x000e620000000a00 */
[----:B------:R-:W0:Y:S01]  /*0060*/  LDCU UR4, c[0x0][0x360] ;  /* 0x00006c00ff0477ac */ /* 0x000e220008000800 */
[----:B------:R-:W0:Y:S01]  /*0070*/  S2R R0, SR_CTAID.X ;  /* 0x0000000000007919 */ /* 0x000e220000002500 */
[----:B------:R-:W2:Y:S01]  /*0080*/  LDCU.64 UR8, c[0x0][0x358] ;  /* 0x00006b00ff0877ac */ /* 0x000ea20008000a00 */
[C---:B------:R-:W-:Y:S02]  /*0090*/  ISETP.GE.U32.AND P1, PT, R4.reuse, 0x10, PT ;  /* 0x000000100400780c */ /* 0x040fe40003f26070 */
[----:B------:R-:W-:-:S04]  /*00a0*/  LOP3.LUT R6, R4, 0xf, RZ, 0xc0, !PT ;  /* 0x0000000f04067812 */ /* 0x000fc800078ec0ff */
[----:B------:R-:W-:Y:S01]  /*00b0*/  ISETP.NE.AND P0, PT, R6, RZ, PT ;  /* 0x000000ff0600720c */ /* 0x000fe20003f05270 */
[----:B0-----:R-:W-:-:S04]  /*00c0*/  IMAD R7, R0, UR4, R7 ;  /* 0x0000000400077c24 */ /* 0x001fc8000f8e0207 */
[----:B-1----:R-:W-:-:S04]  /*00d0*/  IMAD.WIDE R2, R7, 0x4, R2 ;  /* 0x0000000407027825 */ /* 0x002fc800078e0202 */
[----:B------:R-:W-:Y:S01]  /*00e0*/  HFMA2 R0, -RZ, RZ, 0, 0 ;  /* 0x00000000ff007431 */ /* 0x000fe200000001ff */
[----:B--2---:R0:W5:Y:S01]  /*00f0*/  LDG.E R5, desc[UR8][R2.64] ;  /* 0x0000000802057981 */ /* 0x004162000c1e1900 */
[----:B------:R-:W-:Y:S01]  /*0100*/  IMAD R7, R7, R4, RZ ;  /* 0x0000000407077224 */ /* 0x000fe200078e02ff */
[----:B------:R-:W-:Y:S06]  /*0110*/  @!P1 BRA `(.L_x_0) ;  /* 0x0000000400549947 */ /* 0x000fec0003800000 */
[----:B------:R-:W1:Y:S01]  /*0120*/  LDCU.128 UR4, c[0x0][0x380] ;  /* 0x00007000ff0477ac */ /* 0x000e620008000c00 */
[----:B------:R-:W-:Y:S02]  /*0130*/  LOP3.LUT R0, R4, 0x7ffffff0, RZ, 0xc0, !PT ;  /* 0x7ffffff004007812 */ /* 0x000fe400078ec0ff */
[----:B------:R-:W-:Y:S02]  /*0140*/  MOV R13, R7 ;  /* 0x00000007000d7202 */ /* 0x000fe40000000f00 */
[----:B------:R-:W-:Y:S01]  /*0150*/  IADD3 R12, PT, PT, -R0, RZ, RZ ;  /* 0x000000ff000c7210 */ /* 0x000fe20007ffe1ff */
[----:B-1----:R-:W-:Y:S02]  /*0160*/  UIADD3 UR6, UP0, UPT, UR6, 0x20, URZ ;  /* 0x0000002006067890 */ /* 0x002fe4000ff1e0ff */
[----:B------:R-:W-:Y:S02]  /*0170*/  UIADD3 UR4, UP1, UPT, UR4, 0x20, URZ ;  /* 0x0000002004047890 */ /* 0x000fe4000ff3e0ff */
[----:B------:R-:W-:-:S02]  /*0180*/  UIADD3.X UR7, UPT, UPT, URZ, UR7, URZ, UP0, !UPT ;  /* 0x00000007ff077290 */ /* 0x000fc400087fe4ff */
[----:B------:R-:W-:Y:S01]  /*0190*/  MOV R14, UR6 ;  /* 0x00000006000e7c02 */ /* 0x000fe20008000f00 */
[----:B------:R-:W-:-:S03]  /*01a0*/  UIADD3.X UR5, UPT, UPT, URZ, UR5, URZ, UP1, !UPT ;  /* 0x00000005ff057290 */ /* 0x000fc60008ffe4ff */
[----:B------:R-:W-:-:S09]  /*01b0*/  MOV R15, UR7 ;  /* 0x00000007000f7c02 */ /* 0x000fd20008000f00 */
.L_x_1:
[----:B------:R-:W-:Y:S02]  /*01c0*/  MOV R10, UR4 ;  /* 0x00000004000a7c02 */ /* 0x000fe40008000f00 */
[----:B------:R-:W-:Y:S02]  /*01d0*/  MOV R11, UR5 ;  /* 0x00000005000b7c02 */ /* 0x000fe40008000f00 */
[----:B------:R-:W-:Y:S02]  /*01e0*/  MOV R8, R14 ;  /* 0x0000000e00087202 */ /* 0x000fe40000000f00 */
[----:B------:R-:W-:Y:S01]  /*01f0*/  MOV R9, R15 ;  /* 0x0000000f00097202 */ /* 0x000fe20000000f00 */
[----:B------:R-:W-:-:S04]  /*0200*/  IMAD.WIDE R10, R13, 0x4, R10 ;  /* 0x000000040d0a7825 */ /* 0x000fc800078e020a */
[----:B------:R-:W2:Y:S04]  /*0210*/  LDG.E R14, desc[UR8][R8.64+-0x20] ;  /* 0xffffe008080e7981 */ /* 0x000ea8000c1e1900 */
[----:B------:R-:W2:Y:S02]  /*0220*/  LDG.E R15, desc[UR8][R10.64+-0x20] ;  /* 0xffffe0080a0f7981 */ /* 0x000ea4000c1e1900 */
[----:B--2--5:R-:W-:-:S05]  /*0230*/  FFMA R15, R14, R15, R5 ;  /* 0x0000000f0e0f7223 */ /* 0x024fca0000000005 */
[----:B------:R1:W-:Y:S04]  /*0240*/  STG.E desc[UR8][R2.64], R15 ;  /* 0x0000000f02007986 */ /* 0x0003e8000c101908 */
[----:B------:R-:W2:Y:S04]  /*0250*/  LDG.E R14, desc[UR8][R8.64+-0x1c] ;  /* 0xffffe408080e7981 */ /* 0x000ea8000c1e1900 */
[----:B----4-:R-:W2:Y:S02]  /*0260*/  LDG.E R5, desc[UR8][R10.64+-0x1c] ;  /* 0xffffe4080a057981 */ /* 0x010ea4000c1e1900 */
[----:B--2---:R-:W-:-:S05]  /*0270*/  FFMA R5, R14, R5, R15 ;  /* 0x000000050e057223 */ /* 0x004fca000000000f */
[----:B------:R2:W-:Y:S04]  /*0280*/  STG.E desc[UR8][R2.64], R5 ;  /* 0x0000000502007986 */ /* 0x0005e8000c101908 */
[----:B------:R-:W3:Y:S04]  /*0290*/  LDG.E R14, desc[UR8][R8.64+-0x18] ;  /* 0xffffe808080e7981 */ /* 0x000ee8000c1e1900 */
[----:B------:R-:W3:Y:S02]  /*02a0*/  LDG.E R16, desc[UR8][R10.64+-0x18] ;  /* 0xffffe8080a107981 */ /* 0x000ee4000c1e1900 */
[----:B---3--:R-:W-:-:S05]  /*02b0*/  FFMA R17, R14, R16, R5 ;  /* 0x000000100e117223 */ /* 0x008fca0000000005 */
[----:B------:R3:W-:Y:S04]  /*02c0*/  STG.E desc[UR8][R2.64], R17 ;  /* 0x0000001102007986 */ /* 0x0007e8000c101908 */
[----:B------:R-:W1:Y:S04]  /*02d0*/  LDG.E R14, desc[UR8][R8.64+-0x14] ;  /* 0xffffec08080e7981 */ /* 0x000e68000c1e1900 */
[----:B------:R-:W1:Y:S02]  /*02e0*/  LDG.E R16, desc[UR8][R10.64+-0x14] ;  /* 0xffffec080a107981 */ /* 0x000e64000c1e1900 */
[----:B-1----:R-:W-:-:S05]  /*02f0*/  FFMA R15, R14, R16, R17 ;  /* 0x000000100e0f7223 */ /* 0x002fca0000000011 */
[----:B------:R1:W-:Y:S04]  /*0300*/  STG.E desc[UR8][R2.64], R15 ;  /* 0x0000000f02007986 */ /* 0x0003e8000c101908 */
[----:B------:R-:W2:Y:S04]  /*0310*/  LDG.E R14, desc[UR8][R8.64+-0x10] ;  /* 0xfffff008080e7981 */ /* 0x000ea8000c1e1900 */
[----:B------:R-:W2:Y:S02]  /*0320*/  LDG.E R16, desc[UR8][R10.64+-0x10] ;  /* 0xfffff0080a107981 */ /* 0x000ea4000c1e1900 */
        /* <DEDUP_REMOVED lines=34> */
[----:B------:R-:W4:Y:S04]  /*0550*/  LDG.E R14, desc[UR8][R8.64+0x14] ;  /* 0x00001408080e7981 */ /* 0x000f28000c1e1900 */
[----:B------:R-:W4:Y:S02]  /*0560*/  LDG.E R16, desc[UR8][R10.64+0x14] ;  /* 0x000014080a107981 */ /* 0x000f24000c1e1900 */
[----:B----4-:R-:W-:-:S05]  /*0570*/  FFMA R19, R14, R16, R15 ;  /* 0x000000100e137223 */ /* 0x010fca000000000f */
[----:B------:R4:W-:Y:S04]  /*0580*/  STG.E desc[UR8][R2.64], R19 ;  /* 0x0000001302007986 */ /* 0x0009e8000c101908 */
[----:B------:R-:W3:Y:S04]  /*0590*/  LDG.E R14, desc[UR8][R8.64+0x18] ;  /* 0x00001808080e7981 */ /* 0x000ee8000c1e1900 */
[----:B--2---:R-:W3:Y:S01]  /*05a0*/  LDG.E R5, desc[UR8][R10.64+0x18] ;  /* 0x000018080a057981 */ /* 0x004ee2000c1e1900 */
[----:B------:R-:W-:Y:S01]  /*05b0*/  IADD3 R12, PT, PT, R12, 0x10, RZ ;  /* 0x000000100c0c7810 */ /* 0x000fe20007ffe0ff */
[----:B---3--:R-:W-:-:S05]  /*05c0*/  FFMA R17, R14, R5, R19 ;  /* 0x000000050e117223 */ /* 0x008fca0000000013 */
[----:B------:R4:W-:Y:S04]  /*05d0*/  STG.E desc[UR8][R2.64], R17 ;  /* 0x0000001102007986 */ /* 0x0009e8000c101908 */
[----:B------:R-:W2:Y:S04]  /*05e0*/  LDG.E R5, desc[UR8][R10.64+0x1c] ;  /* 0x00001c080a057981 */ /* 0x000ea8000c1e1900 */
[----:B------:R-:W2:Y:S01]  /*05f0*/  LDG.E R14, desc[UR8][R8.64+0x1c] ;  /* 0x00001c08080e7981 */ /* 0x000ea2000c1e1900 */
[----:B------:R-:W-:Y:S02]  /*0600*/  ISETP.NE.AND P1, PT, R12, RZ, PT ;  /* 0x000000ff0c00720c */ /* 0x000fe40003f25270 */
[----:B------:R-:W-:Y:S01]  /*0610*/  IADD3 R13, PT, PT, R13, 0x10, RZ ;  /* 0x000000100d0d7810 */ /* 0x000fe20007ffe0ff */
[----:B--2---:R-:W-:Y:S01]  /*0620*/  FFMA R5, R14, R5, R17 ;  /* 0x000000050e057223 */ /* 0x004fe20000000011 */
[----:B------:R-:W-:-:S04]  /*0630*/  IADD3 R14, P2, PT, R8, 0x40, RZ ;  /* 0x00000040080e7810 */ /* 0x000fc80007f5e0ff */
[----:B------:R4:W-:Y:S01]  /*0640*/  STG.E desc[UR8][R2.64], R5 ;  /* 0x0000000502007986 */ /* 0x0009e2000c101908 */
[----:B-1----:R-:W-:-:S04]  /*0650*/  IADD3.X R15, PT, PT, RZ, R9, RZ, P2, !PT ;  /* 0x00000009ff0f7210 */ /* 0x002fc800017fe4ff */
[----:B------:R-:W-:Y:S05]  /*0660*/  @P1 BRA `(.L_x_1) ;  /* 0xfffffff800d41947 */ /* 0x000fea000383ffff */
.L_x_0:
[----:B------:R-:W-:Y:S05]  /*0670*/  @!P0 EXIT ;  /* 0x000000000000894d */ /* 0x000fea0003800000 */
[----:B------:R-:W-:Y:S02]  /*0680*/  ISETP.GE.U32.AND P0, PT, R6, 0x8, PT ;  /* 0x000000080600780c */ /* 0x000fe40003f06070 */
[----:B------:R-:W-:-:S04]  /*0690*/  LOP3.LUT R14, R4, 0x7, RZ, 0xc0, !PT ;  /* 0x00000007040e7812 */ /* 0x000fc800078ec0ff */
[----:B------:R-:W-:-:S07]  /*06a0*/  ISETP.NE.AND P1, PT, R14, RZ, PT ;  /* 0x000000ff0e00720c */ /* 0x000fce0003f25270 */
[----:B------:R-:W-:Y:S06]  /*06b0*/  @!P0 BRA `(.L_x_2) ;  /* 0x0000000000988947 */ /* 0x000fec0003800000 */
[----:B------:R-:W1:Y:S01]  /*06c0*/  LDC.64 R8, c[0x0][0x380] ;  /* 0x0000e000ff087b82 */ /* 0x000e620000000a00 */
[----:B------:R-:W-:-:S07]  /*06d0*/  IADD3 R13, PT, PT, R7, R0, RZ ;  /* 0x00000000070d7210 */ /* 0x000fce0007ffe0ff */
[----:B------:R-:W2:Y:S01]  /*06e0*/  LDC.64 R10, c[0x0][0x388] ;  /* 0x0000e200ff0a7b82 */ /* 0x000ea20000000a00 */
[----:B-1----:R-:W-:-:S05]  /*06f0*/  IMAD.WIDE R8, R13, 0x4, R8 ;  /* 0x000000040d087825 */ /* 0x002fca00078e0208 */
[----:B------:R-:W4:Y:S01]  /*0700*/  LDG.E R12, desc[UR8][R8.64] ;  /* 0x00000008080c7981 */ /* 0x000f22000c1e1900 */
[----:B--2---:R-:W-:-:S05]  /*0710*/  IMAD.WIDE.U32 R10, R0, 0x4, R10 ;  /* 0x00000004000a7825 */ /* 0x004fca00078e000a */
[----:B------:R-:W4:Y:S02]  /*0720*/  LDG.E R6, desc[UR8][R10.64] ;  /* 0x000000080a067981 */ /* 0x000f24000c1e1900 */
[----:B----45:R-:W-:-:S05]  /*0730*/  FFMA R5, R6, R12, R5 ;  /* 0x0000000c06057223 */ /* 0x030fca0000000005 */
        /* <DEDUP_REMOVED lines=21> */
[----:B------:R-:W3:Y:S04]  /*0890*/  LDG.E R6, desc[UR8][R10.64+0x18] ;  /* 0x000018080a067981 */ /* 0x000ee8000c1e1900 */
[----:B------:R-:W3:Y:S02]  /*08a0*/  LDG.E R12, desc[UR8][R8.64+0x18] ;  /* 0x00001808080c7981 */ /* 0x000ee4000c1e1900 */
[----:B---3--:R-:W-:-:S05]  /*08b0*/  FFMA R17, R6, R12, R15 ;  /* 0x0000000c06117223 */ /* 0x008fca000000000f */
[----:B------:R2:W-:Y:S04]  /*08c0*/  STG.E desc[UR8][R2.64], R17 ;  /* 0x0000001102007986 */ /* 0x0005e8000c101908 */
[----:B------:R-:W3:Y:S04]  /*08d0*/  LDG.E R6, desc[UR8][R10.64+0x1c] ;  /* 0x00001c080a067981 */ /* 0x000ee8000c1e1900 */
[----:B-1----:R-:W3:Y:S01]  /*08e0*/  LDG.E R5, desc[UR8][R8.64+0x1c] ;  /* 0x00001c0808057981 */ /* 0x002ee2000c1e1900 */
[----:B------:R-:W-:Y:S01]  /*08f0*/  IADD3 R0, PT, PT, R0, 0x8, RZ ;  /* 0x0000000800007810 */ /* 0x000fe20007ffe0ff */
[----:B---3--:R-:W-:-:S05]  /*0900*/  FFMA R5, R6, R5, R17 ;  /* 0x0000000506057223 */ /* 0x008fca0000000011 */
[----:B------:R2:W-:Y:S02]  /*0910*/  STG.E desc[UR8][R2.64], R5 ;  /* 0x0000000502007986 */ /* 0x0005e4000c101908 */
.L_x_2:
[----:B------:R-:W-:Y:S05]  /*0920*/  @!P1 EXIT ;  /* 0x000000000000994d */ /* 0x000fea0003800000 */
[----:B------:R-:W-:Y:S02]  /*0930*/  ISETP.GE.U32.AND P0, PT, R14, 0x4, PT ;  /* 0x000000040e00780c */ /* 0x000fe40003f06070 */
[----:B------:R-:W-:-:S04]  /*0940*/  LOP3.LUT R4, R4, 0x3, RZ, 0xc0, !PT ;  /* 0x0000000304047812 */ /* 0x000fc800078ec0ff */
[----:B------:R-:W-:-:S07]  /*0950*/  ISETP.NE.AND P1, PT, R4, RZ, PT ;  /* 0x000000ff0400720c */ /* 0x000fce0003f25270 */
[----:B------:R-:W-:Y:S06]  /*0960*/  @!P0 BRA `(.L_x_3) ;  /* 0x0000000000588947 */ /* 0x000fec0003800000 */
[----:B------:R-:W1:Y:S01]  /*0970*/  LDC.64 R8, c[0x0][0x380] ;  /* 0x0000e000ff087b82 */ /* 0x000e620000000a00 */
[----:B--2---:R-:W-:-:S07]  /*0980*/  IADD3 R13, PT, PT, R7, R0, RZ ;  /* 0x00000000070d7210 */ /* 0x004fce0007ffe0ff */
        /* <DEDUP_REMOVED lines=11> */
[----:B------:R-:W2:Y:S04]  /*0a40*/  LDG.E R6, desc[UR8][R10.64+0x8] ;  /* 0x000008080a067981 */ /* 0x000ea8000c1e1900 */
[----:B------:R-:W2:Y:S02]  /*0a50*/  LDG.E R12, desc[UR8][R8.64+0x8] ;  /* 0x00000808080c7981 */ /* 0x000ea4000c1e1900 */
[----:B--2---:R-:W-:-:S05]  /*0a60*/  FFMA R15, R6, R12, R13 ;  /* 0x0000000c060f7223 */ /* 0x004fca000000000d */
[----:B------:R3:W-:Y:S04]  /*0a70*/  STG.E desc[UR8][R2.64], R15 ;  /* 0x0000000f02007986 */ /* 0x0007e8000c101908 */
[----:B------:R-:W1:Y:S04]  /*0a80*/  LDG.E R6, desc[UR8][R10.64+0xc] ;  /* 0x00000c080a067981 */ /* 0x000e68000c1e1900 */
[----:B------:R-:W1:Y:S01]  /*0a90*/  LDG.E R12, desc[UR8][R8.64+0xc] ;  /* 0x00000c08080c7981 */ /* 0x000e62000c1e1900 */
[----:B------:R-:W-:Y:S01]  /*0aa0*/  IADD3 R0, PT, PT, R0, 0x4, RZ ;  /* 0x0000000400007810 */ /* 0x000fe20007ffe0ff */
[----:B-1----:R-:W-:-:S05]  /*0ab0*/  FFMA R5, R6, R12, R15 ;  /* 0x0000000c06057223 */ /* 0x002fca000000000f */
[----:B------:R3:W-:Y:S02]  /*0ac0*/  STG.E desc[UR8][R2.64], R5 ;  /* 0x0000000502007986 */ /* 0x0007e4000c101908 */
.L_x_3:
[----:B------:R-:W-:Y:S05]  /*0ad0*/  @!P1 EXIT ;  /* 0x000000000000994d */ /* 0x000fea0003800000 */
[----:B------:R-:W1:Y:S01]  /*0ae0*/  LDC.64 R10, c[0x0][0x388] ;  /* 0x0000e200ff0a7b82 */ /* 0x000e620000000a00 */
[----:B--23--:R-:W-:Y:S02]  /*0af0*/  IADD3 R13, PT, PT, R7, R0, RZ ;  /* 0x00000000070d7210 */ /* 0x00cfe40007ffe0ff */
[----:B------:R-:W-:-:S05]  /*0b00*/  IADD3 R4, PT, PT, -R4, RZ, RZ ;  /* 0x000000ff04047210 */ /* 0x000fca0007ffe1ff */
[----:B------:R-:W2:Y:S01]  /*0b10*/  LDC.64 R8, c[0x0][0x380] ;  /* 0x0000e000ff087b82 */ /* 0x000ea20000000a00 */
[----:B-1----:R-:W-:-:S07]  /*0b20*/  IMAD.WIDE.U32 R10, R0, 0x4, R10 ;  /* 0x00000004000a7825 */ /* 0x002fce00078e000a */
.L_x_4:
[----:B--2---:R-:W-:Y:S01]  /*0b30*/  IMAD.WIDE R6, R13, 0x4, R8 ;  /* 0x000000040d067825 */ /* 0x004fe200078e0208 */
[----:B-1----:R1:W4:Y:S05]  /*0b40*/  LDG.E R0, desc[UR8][R10.64] ;  /* 0x000000080a007981 */ /* 0x00232a000c1e1900 */
[----:B------:R-:W4:Y:S01]  /*0b50*/  LDG.E R6, desc[UR8][R6.64] ;  /* 0x0000000806067981 */ /* 0x000f22000c1e1900 */
[----:B------:R-:W-:-:S04]  /*0b60*/  IADD3 R4, PT, PT, R4, 0x1, RZ ;  /* 0x0000000104047810 */ /* 0x000fc80007ffe0ff */
[----:B------:R-:W-:Y:S02]  /*0b70*/  ISETP.NE.AND P0, PT, R4, RZ, PT ;  /* 0x000000ff0400720c */ /* 0x000fe40003f05270 */
[----:B-1----:R-:W-:Y:S02]  /*0b80*/  IADD3 R10, P1, PT, R10, 0x4, RZ ;  /* 0x000000040a0a7810 */ /* 0x002fe40007f3e0ff */
[----:B------:R-:W-:Y:S02]  /*0b90*/  IADD3 R13, PT, PT, R13, 0x1, RZ ;  /* 0x000000010d0d7810 */ /* 0x000fe40007ffe0ff */
[----:B------:R-:W-:Y:S01]  /*0ba0*/  IADD3.X R11, PT, PT, RZ, R11, RZ, P1, !PT ;  /* 0x0000000bff0b7210 */ /* 0x000fe20000ffe4ff */
[----:B----45:R-:W-:-:S05]  /*0bb0*/  FFMA R5, R0, R6, R5 ;  /* 0x0000000600057223 */ /* 0x030fca0000000005 */
[----:B------:R1:W-:Y:S01]  /*0bc0*/  STG.E desc[UR8][R2.64], R5 ;  /* 0x0000000502007986 */ /* 0x0003e2000c101908 */
[----:B------:R-:W-:Y:S05]  /*0bd0*/  @P0 BRA `(.L_x_4) ;  /* 0xfffffffc00d40947 */ /* 0x000fea000383ffff */
[----:B------:R-:W-:Y:S05]  /*0be0*/  EXIT ;  /* 0x000000000000794d */ /* 0x000fea0003800000 */
.L_x_5:
[----:B------:R-:W-:-:S00]  /*0bf0*/  BRA `(.L_x_5) ;  /* 0xfffffffc00fc7947 */ /* 0x000fc0000383ffff */
[----:B------:R-:W-:-:S00]  /*0c00*/  NOP ;  /* 0x0000000000007918 */ /* 0x000fc00000000000 */
[----:B------:R-:W-:-:S00]  /*0c10*/  NOP ;  /* 0x0000000000007918 */ /* 0x000fc00000000000 */
[----:B------:R-:W-:-:S00]  /*0c20*/  NOP ;  /* 0x0000000000007918 */ /* 0x000fc00000000000 */
[----:B------:R-:W-:-:S00]  /*0c30*/  NOP ;  /* 0x0000000000007918 */ /* 0x000fc00000000000 */
[----:B------:R-:W-:-:S00]  /*0c40*/  NOP ;  /* 0x0000000000007918 */ /* 0x000fc00000000000 */
[----:B------:R-:W-:-:S00]  /*0c50*/  NOP ;  /* 0x0000000000007918 */ /* 0x000fc00000000000 */
[----:B------:R-:W-:-:S00]  /*0c60*/  NOP ;  /* 0x0000000000007918 */ /* 0x000fc00000000000 */
[----:B------:R-:W-:-:S00]  /*0c70*/  NOP ;  /* 0x0000000000007918 */ /* 0x000fc00000000000 */
.L_x_29:


//--------------------- .text._Z17matrix_addition_dPfS_S_i --------------------------
	.section	.text._Z17matrix_addition_dPfS_S_i,"ax",@progbits
	.align	128
        .global         _Z17matrix_addition_dPfS_S_i
        .type           _Z17matrix_addition_dPfS_S_i,@function
        .size           _Z17matrix_addition_dPfS_S_i,(.L_x_30 - _Z17matrix_addition_dPfS_S_i)
        .other          _Z17matrix_addition_dPfS_S_i,@"STO_CUDA_ENTRY STV_DEFAULT"
_Z17matrix_addition_dPfS_S_i:
.text._Z17matrix_addition_dPfS_S_i:
[----:B------:R-:W-:Y:S01]  /*0000*/  LDC R1, c[0x0][0x37c] ;  /* 0x0000df00ff017b82 */ /* 0x000fe20000000800 */
[----:B------:R-:W0:Y:S01]  /*0010*/  LDCU UR4, c[0x0][0x398] ;  /* 0x00007300ff0477ac */ /* 0x000e220008000800 */
[----:B------:R-:W1:Y:S06]  /*0020*/  S2R R3, SR_TID.X ;  /* 0x0000000000037919 */ /* 0x000e6c0000002100 */
[----:B------:R-:W2:Y:S01]  /*0030*/  LDC R0, c[0x0][0x360] ;  /* 0x0000d800ff007b82 */ /* 0x000ea20000000800 */
[----:B0-----:R-:W-:-:S07]  /*0040*/  MOV R8, UR4 ;  /* 0x0000000400087c02 */ /* 0x001fce0008000f00 */
[----:B------:R-:W0:Y:S01]  /*0050*/  S2UR UR4, SR_CTAID.X ;  /* 0x00000000000479c3 */ /* 0x000e220000002500 */
[----:B------:R-:W-:-:S13]  /*0060*/  ISETP.GE.AND P0, PT, R8, 0x1, PT ;  /* 0x000000010800780c */ /* 0x000fda0003f06270 */
[----:B01----:R-:W-:Y:S05]  /*0070*/  @!P0 EXIT ;  /* 0x000000000000894d */ /* 0x003fea0003800000 */
[----:B------:R-:W-:Y:S01]  /*0080*/  ISETP.GE.U32.AND P0, PT, R8, 0x8, PT ;  /* 0x000000080800780c */ /* 0x000fe20003f06070 */
[----:B------:R-:W0:Y:S01]  /*0090*/  LDCU.64 UR6, c[0x0][0x358] ;  /* 0x00006b00ff0677ac */ /* 0x000e220008000a00 */
[----:B--2---:R-:W-:Y:S02]  /*00a0*/  IMAD R0, R0, UR4, R3 ;  /* 0x0000000400007c24 */ /* 0x004fe4000f8e0203 */
[----:B------:R-:W-:Y:S02]  /*00b0*/  HFMA2 R19, -RZ, RZ, 0, 0 ;  /* 0x00000000ff137431 */ /* 0x000fe400000001ff */
[C---:B------:R-:W-:Y:S01]  /*00c0*/  IMAD R17, R8.reuse, R8, RZ ;  /* 0x0000000808117224 */ /* 0x040fe200078e02ff */
[----:B------:R-:W-:-:S06]  /*00d0*/  LOP3.LUT R16, R8, 0x7, RZ, 0xc0, !PT ;  /* 0x0000000708107812 */ /* 0x000fcc00078ec0ff */
[----:B------:R-:W-:Y:S05]  /*00e0*/  @!P0 BRA `(.L_x_6) ;  /* 0x0000000400208947 */ /* 0x000fea0003800000 */
[----:B------:R-:W1:Y:S01]  /*00f0*/  LDC R21, c[0x0][0x398] ;  /* 0x0000e600ff157b82 */ /* 0x000e620000000800 */
[----:B------:R-:W-:Y:S02]  /*0100*/  LOP3.LUT R19, R8, 0x7ffffff8, RZ, 0xc0, !PT ;  /* 0x7ffffff808137812 */ /* 0x000fe400078ec0ff */
[----:B------:R-:W-:Y:S02]  /*0110*/  ISETP.GE.AND P0, PT, R0, R17, PT ;  /* 0x000000110000720c */ /* 0x000fe40003f06270 */
[----:B------:R-:W-:Y:S02]  /*0120*/  MOV R23, R0 ;  /* 0x0000000000177202 */ /* 0x000fe40000000f00 */
[----:B------:R-:W-:Y:S01]  /*0130*/  IADD3 R18, PT, PT, -R19, RZ, RZ ;  /* 0x000000ff13127210 */ /* 0x000fe20007ffe1ff */
[----:B------:R-:W2:Y:S08]  /*0140*/  LDC.64 R2, c[0x0][0x390] ;  /* 0x0000e400ff027b82 */ /* 0x000eb00000000a00 */
[----:B------:R-:W3:Y:S08]  /*0150*/  LDC.64 R4, c[0x0][0x380] ;  /* 0x0000e000ff047b82 */ /* 0x000ef00000000a00 */
[----:B------:R-:W4:Y:S02]  /*0160*/  LDC.64 R6, c[0x0][0x388] ;  /* 0x0000e200ff067b82 */ /* 0x000f240000000a00 */
.L_x_9:
[----:B------:R-:W-:Y:S01]  /*0170*/  IADD3 R18, PT, PT, R18, 0x8, RZ ;  /* 0x0000000812127810 */ /* 0x000fe20007ffe0ff */
[----:B------:R-:W-:Y:S03]  /*0180*/  BSSY.RECONVERGENT B0, `(.L_x_7) ;  /* 0x000003b000007945 */ /* 0x000fe60003800200 */
[----:B------:R-:W-:Y:S01]  /*0190*/  ISETP.NE.AND P1, PT, R18, RZ, PT ;  /* 0x000000ff1200720c */ /* 0x000fe20003f25270 */
[----:B------:R-:W-:-:S12]  /*01a0*/  @P0 BRA `(.L_x_8) ;  /* 0x0000000000e00947 */ /* 0x000fd80003800000 */
[----:B---3--:R-:W-:-:S04]  /*01b0*/  IMAD.WIDE R14, R23, 0x4, R4 ;  /* 0x00000004170e7825 */ /* 0x008fc800078e0204 */
[C---:B----4-:R-:W-:Y:S01]  /*01c0*/  IMAD.WIDE R24, R23.reuse, 0x4, R6 ;  /* 0x0000000417187825 */ /* 0x050fe200078e0206 */
[----:B0-----:R-:W3:Y:S04]  /*01d0*/  LDG.E R8, desc[UR6][R14.64] ;  /* 0x000000060e087981 */ /* 0x001ee8000c1e1900 */
[----:B------:R-:W3:Y:S01]  /*01e0*/  LDG.E R9, desc[UR6][R24.64] ;  /* 0x0000000618097981 */ /* 0x000ee2000c1e1900 */
[----:B--2---:R-:W-:-:S04]  /*01f0*/  IMAD.WIDE R12, R23, 0x4, R2 ;  /* 0x00000004170c7825 */ /* 0x004fc800078e0202 */
[----:B-1----:R-:W-:-:S04]  /*0200*/  IMAD.WIDE.U32 R10, R21, 0x4, R24 ;  /* 0x00000004150a7825 */ /* 0x002fc800078e0018 */
[----:B---3--:R-:W-:Y:S01]  /*0210*/  FADD R20, R8, R9 ;  /* 0x0000000908147221 */ /* 0x008fe20000000000 */
[----:B------:R-:W-:-:S04]  /*0220*/  IMAD.WIDE.U32 R8, R21, 0x4, R14 ;  /* 0x0000000415087825 */ /* 0x000fc800078e000e */
[----:B------:R0:W-:Y:S04]  /*0230*/  STG.E desc[UR6][R12.64], R20 ;  /* 0x000000140c007986 */ /* 0x0001e8000c101906 */
[----:B------:R-:W2:Y:S04]  /*0240*/  LDG.E R22, desc[UR6][R8.64] ;  /* 0x0000000608167981 */ /* 0x000ea8000c1e1900 */
[----:B------:R-:W2:Y:S01]  /*0250*/  LDG.E R27, desc[UR6][R10.64] ;  /* 0x000000060a1b7981 */ /* 0x000ea2000c1e1900 */
[----:B------:R-:W-:-:S04]  /*0260*/  IMAD.WIDE.U32 R28, R21, 0x4, R12 ;  /* 0x00000004151c7825 */ /* 0x000fc800078e000c */
[----:B------:R-:W-:-:S04]  /*0270*/  IMAD.WIDE.U32 R14, R21, 0x4, R8 ;  /* 0x00000004150e7825 */ /* 0x000fc800078e0008 */
[----:B--2---:R-:W-:Y:S01]  /*0280*/  FADD R22, R22, R27 ;  /* 0x0000001b16167221 */ /* 0x004fe20000000000 */
[----:B------:R-:W-:-:S04]  /*0290*/  IMAD.WIDE.U32 R26, R21, 0x4, R10 ;  /* 0x00000004151a7825 */ /* 0x000fc800078e000a */
[----:B------:R1:W-:Y:S04]  /*02a0*/  STG.E desc[UR6][R28.64], R22 ;  /* 0x000000161c007986 */ /* 0x0003e8000c101906 */
[----:B------:R-:W0:Y:S04]  /*02b0*/  LDG.E R8, desc[UR6][R14.64] ;  /* 0x000000060e087981 */ /* 0x000e28000c1e1900 */
[----:B------:R-:W0:Y:S01]  /*02c0*/  LDG.E R9, desc[UR6][R26.64] ;  /* 0x000000061a097981 */ /* 0x000e22000c1e1900 */
[----:B------:R-:W-:-:S04]  /*02d0*/  IMAD.WIDE.U32 R24, R21, 0x4, R28 ;  /* 0x0000000415187825 */ /* 0x000fc800078e001c */
[----:B------:R-:W-:-:S04]  /*02e0*/  IMAD.WIDE.U32 R10, R21, 0x4, R26 ;  /* 0x00000004150a7825 */ /* 0x000fc800078e001a */
[----:B0-----:R-:W-:Y:S01]  /*02f0*/  FADD R20, R8, R9 ;  /* 0x0000000908147221 */ /* 0x001fe20000000000 */
[----:B------:R-:W-:-:S04]  /*0300*/  IMAD.WIDE.U32 R8, R21, 0x4, R14 ;  /* 0x0000000415087825 */ /* 0x000fc800078e000e */
[----:B------:R0:W-:Y:S04]  /*0310*/  STG.E desc[UR6][R24.64], R20 ;  /* 0x0000001418007986 */ /* 0x0001e8000c101906 */
[----:B------:R-:W1:Y:S04]  /*0320*/  LDG.E R14, desc[UR6][R8.64] ;  /* 0x00000006080e7981 */ /* 0x000e68000c1e1900 */
[----:B------:R-:W1:Y:S01]  /*0330*/  LDG.E R15, desc[UR6][R10.64] ;  /* 0x000000060a0f7981 */ /* 0x000e62000c1e1900 */
[----:B------:R-:W-:-:S04]  /*0340*/  IMAD.WIDE.U32 R12, R21, 0x4, R24 ;  /* 0x00000004150c7825 */ /* 0x000fc800078e0018 */
[----:B------:R-:W-:-:S04]  /*0350*/  IMAD.WIDE.U32 R26, R21, 0x4, R10 ;  /* 0x00000004151a7825 */ /* 0x000fc800078e000a */
[----:B-1----:R-:W-:Y:S01]  /*0360*/  FADD R22, R14, R15 ;  /* 0x0000000f0e167221 */ /* 0x002fe20000000000 */
        /* <DEDUP_REMOVED lines=9> */
[----:B------:R-:W2:Y:S04]  /*0400*/  LDG.E R14, desc[UR6][R8.64] ;  /* 0x00000006080e7981 */ /* 0x000ea8000c1e1900 */
[----:B------:R-:W2:Y:S01]  /*0410*/  LDG.E R15, desc[UR6][R10.64] ;  /* 0x000000060a0f7981 */ /* 0x000ea2000c1e1900 */
[----:B------:R-:W-:-:S04]  /*0420*/  IMAD.WIDE.U32 R24, R21, 0x4, R28 ;  /* 0x0000000415187825 */ /* 0x000fc800078e001c */
[----:B-1----:R-:W-:-:S04]  /*0430*/  IMAD.WIDE.U32 R12, R21, 0x4, R8 ;  /* 0x00000004150c7825 */ /* 0x002fc800078e0008 */
        /* <DEDUP_REMOVED lines=13> */
[----:B-1----:R-:W-:-:S05]  /*0510*/  FADD R25, R8, R11 ;  /* 0x0000000b08197221 */ /* 0x002fca0000000000 */
[----:B------:R0:W-:Y:S02]  /*0520*/  STG.E desc[UR6][R28.64], R25 ;  /* 0x000000191c007986 */ /* 0x0001e4000c101906 */
.L_x_8:
[----:B0-----:R-:W-:Y:S05]  /*0530*/  BSYNC.RECONVERGENT B0 ;  /* 0x0000000000007941 */ /* 0x001fea0003800200 */
.L_x_7:
[----:B-1----:R-:W-:-:S04]  /*0540*/  MOV R8, R21 ;  /* 0x0000001500087202 */ /* 0x002fc80000000f00 */
[----:B------:R-:W-:Y:S01]  /*0550*/  LEA R23, R8, R23, 0x3 ;  /* 0x0000001708177211 */ /* 0x000fe200078e18ff */
[----:B------:R-:W-:Y:S06]  /*0560*/  @P1 BRA `(.L_x_9) ;  /* 0xfffffffc00001947 */ /* 0x000fec000383ffff */
.L_x_6:
[----:B------:R-:W-:-:S13]  /*0570*/  ISETP.NE.AND P0, PT, R16, RZ, PT ;  /* 0x000000ff1000720c */ /* 0x000fda0003f05270 */
[----:B0-----:R-:W-:Y:S05]  /*0580*/  @!P0 EXIT ;  /* 0x000000000000894d */ /* 0x001fea0003800000 */
[----:B------:R-:W-:Y:S02]  /*0590*/  ISETP.GE.U32.AND P0, PT, R16, 0x4, PT ;  /* 0x000000041000780c */ /* 0x000fe40003f06070 */
[----:B------:R-:W-:-:S11]  /*05a0*/  LOP3.LUT R9, R8, 0x3, RZ, 0xc0, !PT ;  /* 0x0000000308097812 */ /* 0x000fd600078ec0ff */
[----:B------:R-:W-:Y:S05]  /*05b0*/  @!P0 BRA `(.L_x_10) ;  /* 0x0000000000948947 */ /* 0x000fea0003800000 */
[----:B------:R-:W-:Y:S01]  /*05c0*/  ISETP.GE.AND P0, PT, R0, R17, PT ;  /* 0x000000110000720c */ /* 0x000fe20003f06270 */
[----:B------:R-:W-:-:S12]  /*05d0*/  BSSY.RECONVERGENT B0, `(.L_x_11) ;  /* 0x0000022000007945 */ /* 0x000fd80003800200 */
[----:B------:R-:W-:Y:S05]  /*05e0*/  @P0 BRA `(.L_x_12) ;  /* 0x0000000000800947 */ /* 0x000fea0003800000 */
[----:B----4-:R-:W0:Y:S01]  /*05f0*/  LDC.64 R6, c[0x0][0x380] ;  /* 0x0000e000ff067b82 */ /* 0x010e220000000a00 */
[----:B---3--:R-:W-:-:S07]  /*0600*/  IMAD R5, R19, R8, R0 ;  /* 0x0000000813057224 */ /* 0x008fce00078e0200 */
[----:B------:R-:W1:Y:S08]  /*0610*/  LDC.64 R10, c[0x0][0x388] ;  /* 0x0000e200ff0a7b82 */ /* 0x000e700000000a00 */
[----:B--2---:R-:W2:Y:S01]  /*0620*/  LDC.64 R2, c[0x0][0x390] ;  /* 0x0000e400ff027b82 */ /* 0x004ea20000000a00 */
[----:B0-----:R-:W-:-:S05]  /*0630*/  IMAD.WIDE R6, R5, 0x4, R6 ;  /* 0x0000000405067825 */ /* 0x001fca00078e0206 */
[----:B------:R-:W3:Y:S01]  /*0640*/  LDG.E R4, desc[UR6][R6.64] ;  /* 0x0000000606047981 */ /* 0x000ee2000c1e1900 */
[----:B-1----:R-:W-:-:S05]  /*0650*/  IMAD.WIDE R10, R5, 0x4, R10 ;  /* 0x00000004050a7825 */ /* 0x002fca00078e020a */
[----:B------:R-:W3:Y:S01]  /*0660*/  LDG.E R13, desc[UR6][R10.64] ;  /* 0x000000060a0d7981 */ /* 0x000ee2000c1e1900 */
[----:B------:R-:W-:-:S04]  /*0670*/  IMAD.WIDE.U32 R14, R8, 0x4, R10 ;  /* 0x00000004080e7825 */ /* 0x000fc800078e000a */
[----:B--2---:R-:W-:-:S04]  /*0680*/  IMAD.WIDE R2, R5, 0x4, R2 ;  /* 0x0000000405027825 */ /* 0x004fc800078e0202 */
        /* <DEDUP_REMOVED lines=10> */
[----:B------:R-:W2:Y:S04]  /*0730*/  LDG.E R16, desc[UR6][R10.64] ;  /* 0x000000060a107981 */ /* 0x000ea8000c1e1900 */
[----:B------:R-:W2:Y:S01]  /*0740*/  LDG.E R27, desc[UR6][R20.64] ;  /* 0x00000006141b7981 */ /* 0x000ea2000c1e1900 */
[----:B------:R-:W-:-:S04]  /*0750*/  IMAD.WIDE.U32 R6, R8, 0x4, R4 ;  /* 0x0000000408067825 */ /* 0x000fc800078e0004 */
[----:B0-----:R-:W-:-:S04]  /*0760*/  IMAD.WIDE.U32 R2, R8, 0x4, R10 ;  /* 0x0000000408027825 */ /* 0x001fc800078e000a */
[----:B------:R-:W-:-:S04]  /*0770*/  IMAD.WIDE.U32 R12, R8, 0x4, R20 ;  /* 0x00000004080c7825 */ /* 0x000fc800078e0014 */
[----:B--2---:R-:W-:-:S05]  /*0780*/  FADD R27, R16, R27 ;  /* 0x0000001b101b7221 */ /* 0x004fca0000000000 */
[----:B------:R0:W-:Y:S04]  /*0790*/  STG.E desc[UR6][R6.64], R27 ;  /* 0x0000001b06007986 */ /* 0x0001e8000c101906 */
[----:B------:R-:W1:Y:S04]  /*07a0*/  LDG.E R2, desc[UR6][R2.64] ;  /* 0x0000000602027981 */ /* 0x000e68000c1e1900 */
[----:B------:R-:W1:Y:S01]  /*07b0*/  LDG.E R13, desc[UR6][R12.64] ;  /* 0x000000060c0d7981 */ /* 0x000e62000c1e1900 */
[----:B------:R-:W-:-:S04]  /*07c0*/  IMAD.WIDE.U32 R14, R8, 0x4, R6 ;  /* 0x00000004080e7825 */ /* 0x000fc800078e0006 */
[----:B-1----:R-:W-:-:S05]  /*07d0*/  FADD R5, R2, R13 ;  /* 0x0000000d02057221 */ /* 0x002fca0000000000 */
[----:B------:R0:W-:Y:S02]  /*07e0*/  STG.E desc[UR6][R14.64], R5 ;  /* 0x000000050e007986 */ /* 0x0001e4000c101906 */
.L_x_12:
[----:B------:R-:W-:Y:S05]  /*07f0*/  BSYNC.RECONVERGENT B0 ;  /* 0x0000000000007941 */ /* 0x000fea0003800200 */
.L_x_11:
[----:B------:R-:W-:-:S07]  /*0800*/  IADD3 R19, PT, PT, R19, 0x4, RZ ;  /* 0x0000000413137810 */ /* 0x000fce0007ffe0ff */
.L_x_10:
[----:B------:R-:W-:-:S13]  /*0810*/  ISETP.NE.AND P0, PT, R9, RZ, PT ;  /* 0x000000ff0900720c */ /* 0x000fda0003f05270 */
[----:B------:R-:W-:Y:S05]  /*0820*/  @!P0 EXIT ;  /* 0x000000000000894d */ /* 0x000fea0003800000 */
[----:B------:R-:W-:-:S13]  /*0830*/  ISETP.NE.AND P0, PT, R9, 0x1, PT ;  /* 0x000000010900780c */ /* 0x000fda0003f05270 */
[----:B------:R-:W-:Y:S05]  /*0840*/  @!P0 BRA `(.L_x_13) ;  /* 0x00000000005c8947 */ /* 0x000fea0003800000 */
[----:B------:R-:W-:Y:S01]  /*0850*/  ISETP.GE.AND P0, PT, R0, R17, PT ;  /* 0x000000110000720c */ /* 0x000fe20003f06270 */
[----:B------:R-:W-:-:S12]  /*0860*/  BSSY.RECONVERGENT B0, `(.L_x_14) ;  /* 0x0000014000007945 */ /* 0x000fd80003800200 */
[----:B------:R-:W-:Y:S05]  /*0870*/  @P0 BRA `(.L_x_15) ;  /* 0x0000000000480947 */ /* 0x000fea0003800000 */
[----:B--2---:R-:W1:Y:S01]  /*0880*/  LDC.64 R2, c[0x0][0x380] ;  /* 0x0000e000ff027b82 */ /* 0x004e620000000a00 */
[----:B------:R-:W-:-:S07]  /*0890*/  IMAD R11, R19, R8, R0 ;  /* 0x00000008130b7224 */ /* 0x000fce00078e0200 */
[----:B0--3--:R-:W0:Y:S08]  /*08a0*/  LDC.64 R4, c[0x0][0x388] ;  /* 0x0000e200ff047b82 */ /* 0x009e300000000a00 */
[----:B----4-:R-:W2:Y:S01]  /*08b0*/  LDC.64 R6, c[0x0][0x390] ;  /* 0x0000e400ff067b82 */ /* 0x010ea20000000a00 */
[----:B-1----:R-:W-:-:S05]  /*08c0*/  IMAD.WIDE R2, R11, 0x4, R2 ;  /* 0x000000040b027825 */ /* 0x002fca00078e0202 */
[----:B------:R-:W3:Y:S01]  /*08d0*/  LDG.E R9, desc[UR6][R2.64] ;  /* 0x0000000602097981 */ /* 0x000ee2000c1e1900 */
[----:B0-----:R-:W-:-:S05]  /*08e0*/  IMAD.WIDE R4, R11, 0x4, R4 ;  /* 0x000000040b047825 */ /* 0x001fca00078e0204 */
        /* <DEDUP_REMOVED lines=9> */
[----:B--2---:R-:W-:-:S05]  /*0980*/  FADD R3, R10, R13 ;  /* 0x0000000d0a037221 */ /* 0x004fca0000000000 */
[----:B------:R1:W-:Y:S02]  /*0990*/  STG.E desc[UR6][R14.64], R3 ;  /* 0x000000030e007986 */ /* 0x0003e4000c101906 */
.L_x_15:
[----:B------:R-:W-:Y:S05]  /*09a0*/  BSYNC.RECONVERGENT B0 ;  /* 0x0000000000007941 */ /* 0x000fea0003800200 */
.L_x_14:
[----:B------:R-:W-:-:S07]  /*09b0*/  IADD3 R19, PT, PT, R19, 0x2, RZ ;  /* 0x0000000213137810 */ /* 0x000fce0007ffe0ff */
.L_x_13:
[----:B------:R-:W-:Y:S02]  /*09c0*/  ISETP.GE.AND P0, PT, R0, R17, PT ;  /* 0x000000110000720c */ /* 0x000fe40003f06270 */
[----:B--2---:R-:W-:-:S04]  /*09d0*/  LOP3.LUT R2, R8, 0x1, RZ, 0xc0, !PT ;  /* 0x0000000108027812 */ /* 0x004fc800078ec0ff */
[----:B------:R-:W-:-:S13]  /*09e0*/  ISETP.NE.U32.OR P0, PT, R2, 0x1, P0 ;  /* 0x000000010200780c */ /* 0x000fda0000705470 */
[----:B------:R-:W-:Y:S05]  /*09f0*/  @P0 EXIT ;  /* 0x000000000000094d */ /* 0x000fea0003800000 */
[----:B-1----:R-:W1:Y:S01]  /*0a00*/  LDC.64 R2, c[0x0][0x380] ;  /* 0x0000e000ff027b82 */ /* 0x002e620000000a00 */
[----:B------:R-:W-:-:S07]  /*0a10*/  IMAD R19, R19, R8, R0 ;  /* 0x0000000813137224 */ /* 0x000fce00078e0200 */
[----:B0--3--:R-:W0:Y:S08]  /*0a20*/  LDC.64 R4, c[0x0][0x388] ;  /* 0x0000e200ff047b82 */ /* 0x009e300000000a00 */
[----:B----4-:R-:W2:Y:S01]  /*0a30*/  LDC.64 R6, c[0x0][0x390] ;  /* 0x0000e400ff067b82 */ /* 0x010ea20000000a00 */
[----:B-1----:R-:W-:-:S06]  /*0a40*/  IMAD.WIDE R2, R19, 0x4, R2 ;  /* 0x0000000413027825 */ /* 0x002fcc00078e0202 */
[----:B------:R-:W3:Y:S01]  /*0a50*/  LDG.E R2, desc[UR6][R2.64] ;  /* 0x0000000602027981 */ /* 0x000ee2000c1e1900 */
[----:B0-----:R-:W-:-:S06]  /*0a60*/  IMAD.WIDE R4, R19, 0x4, R4 ;  /* 0x0000000413047825 */ /* 0x001fcc00078e0204 */
[----:B------:R-:W3:Y:S01]  /*0a70*/  LDG.E R5, desc[UR6][R4.64] ;  /* 0x0000000604057981 */ /* 0x000ee2000c1e1900 */
[----:B--2---:R-:W-:-:S04]  /*0a80*/  IMAD.WIDE R6, R19, 0x4, R6 ;  /* 0x0000000413067825 */ /* 0x004fc800078e0206 */
[----:B---3--:R-:W-:-:S05]  /*0a90*/  FADD R9, R2, R5 ;  /* 0x0000000502097221 */ /* 0x008fca0000000000 */
[----:B------:R-:W-:Y:S01]  /*0aa0*/  STG.E desc[UR6][R6.64], R9 ;  /* 0x0000000906007986 */ /* 0x000fe2000c101906 */
[----:B------:R-:W-:Y:S05]  /*0ab0*/  EXIT ;  /* 0x000000000000794d */ /* 0x000fea0003800000 */
.L_x_16:
        /* <DEDUP_REMOVED lines=12> */
.L_x_30:


//--------------------- .text._Z17matrix_addition_cPfS_S_i --------------------------
	.section	.text._Z17matrix_addition_cPfS_S_i,"ax",@progbits
	.align	128
        .global         _Z17matrix_addition_cPfS_S_i
        .type           _Z17matrix_addition_cPfS_S_i,@function
        .size           _Z17matrix_addition_cPfS_S_i,(.L_x_31 - _Z17matrix_addition_cPfS_S_i)
        .other          _Z17matrix_addition_cPfS_S_i,@"STO_CUDA_ENTRY STV_DEFAULT"
_Z17matrix_addition_cPfS_S_i:
.text._Z17matrix_addition_cPfS_S_i:
[----:B------:R-:W-:Y:S08]  /*0000*/  LDC R1, c[0x0][0x37c] ;  /* 0x0000df00ff017b82 */ /* 0x000ff00000000800 */
[----:B------:R-:W0:Y:S01]  /*0010*/  LDC R7, c[0x0][0x398] ;  /* 0x0000e600ff077b82 */ /* 0x000e220000000800 */
[----:B------:R-:W1:Y:S07]  /*0020*/  S2R R3, SR_TID.X ;  /* 0x0000000000037919 */ /* 0x000e6e0000002100 */
[----:B------:R-:W2:Y:S08]  /*0030*/  LDC R0, c[0x0][0x360] ;  /* 0x0000d800ff007b82 */ /* 0x000eb00000000800 */
[----:B------:R-:W3:Y:S01]  /*0040*/  S2UR UR4, SR_CTAID.X ;  /* 0x00000000000479c3 */ /* 0x000ee20000002500 */
[----:B0-----:R-:W-:-:S13]  /*0050*/  ISETP.GE.AND P0, PT, R7, 0x1, PT ;  /* 0x000000010700780c */ /* 0x001fda0003f06270 */
[----:B-123--:R-:W-:Y:S05]  /*0060*/  @!P0 EXIT ;  /* 0x000000000000894d */ /* 0x00efea0003800000 */
[C---:B------:R-:W-:Y:S01]  /*0070*/  ISETP.GE.U32.AND P0, PT, R7.reuse, 0x8, PT ;  /* 0x000000080700780c */ /* 0x040fe20003f06070 */
[----:B------:R-:W-:Y:S01]  /*0080*/  IMAD R0, R0, UR4, R3 ;  /* 0x0000000400007c24 */ /* 0x000fe2000f8e0203 */
[----:B------:R-:W0:Y:S01]  /*0090*/  LDCU.64 UR12, c[0x0][0x358] ;  /* 0x00006b00ff0c77ac */ /* 0x000e220008000a00 */
[----:B------:R-:W-:Y:S02]  /*00a0*/  HFMA2 R5, -RZ, RZ, 0, 0 ;  /* 0x00000000ff057431 */ /* 0x000fe400000001ff */
[CC--:B------:R-:W-:Y:S01]  /*00b0*/  IMAD R3, R7.reuse, R7.reuse, RZ ;  /* 0x0000000707037224 */ /* 0x0c0fe200078e02ff */
[----:B------:R-:W-:Y:S01]  /*00c0*/  LOP3.LUT R12, R7, 0x7, RZ, 0xc0, !PT ;  /* 0x00000007070c7812 */ /* 0x000fe200078ec0ff */
[----:B------:R-:W-:-:S06]  /*00d0*/  IMAD R0, R0, R7, RZ ;  /* 0x0000000700007224 */ /* 0x000fcc00078e02ff */
[----:B------:R-:W-:Y:S05]  /*00e0*/  @!P0 BRA `(.L_x_17) ;  /* 0x0000000000f08947 */ /* 0x000fea0003800000 */
[----:B------:R-:W1:Y:S01]  /*00f0*/  LDCU.128 UR4, c[0x0][0x380] ;  /* 0x00007000ff0477ac */ /* 0x000e620008000c00 */
[----:B------:R-:W-:Y:S02]  /*0100*/  LOP3.LUT R5, R7, 0x7ffffff8, RZ, 0xc0, !PT ;  /* 0x7ffffff807057812 */ /* 0x000fe400078ec0ff */
[----:B------:R-:W-:Y:S01]  /*0110*/  ISETP.GE.AND P0, PT, R0, R3, PT ;  /* 0x000000030000720c */ /* 0x000fe20003f06270 */
[----:B------:R-:W2:Y:S01]  /*0120*/  LDCU.64 UR10, c[0x0][0x390] ;  /* 0x00007200ff0a77ac */ /* 0x000ea20008000a00 */
[----:B------:R-:W-:Y:S02]  /*0130*/  MOV R2, R0 ;  /* 0x0000000000027202 */ /* 0x000fe40000000f00 */
[----:B------:R-:W-:Y:S01]  /*0140*/  IADD3 R14, PT, PT, -R5, RZ, RZ ;  /* 0x000000ff050e7210 */ /* 0x000fe20007ffe1ff */
[----:B-1----:R-:W-:Y:S02]  /*0150*/  UIADD3 UR8, UP0, UPT, UR4, 0x10, URZ ;  /* 0x0000001004087890 */ /* 0x002fe4000ff1e0ff */
[----:B------:R-:W-:-:S02]  /*0160*/  UIADD3 UR6, UP1, UPT, UR6, 0x10, URZ ;  /* 0x0000001006067890 */ /* 0x000fc4000ff3e0ff */
[----:B--2---:R-:W-:Y:S02]  /*0170*/  UIADD3 UR4, UP2, UPT, UR10, 0x10, URZ ;  /* 0x000000100a047890 */ /* 0x004fe4000ff5e0ff */
[----:B------:R-:W-:Y:S02]  /*0180*/  UIADD3.X UR9, UPT, UPT, URZ, UR5, URZ, UP0, !UPT ;  /* 0x00000005ff097290 */ /* 0x000fe400087fe4ff */
[----:B------:R-:W-:Y:S02]  /*0190*/  UIADD3.X UR7, UPT, UPT, URZ, UR7, URZ, UP1, !UPT ;  /* 0x00000007ff077290 */ /* 0x000fe40008ffe4ff */
[----:B------:R-:W-:-:S12]  /*01a0*/  UIADD3.X UR5, UPT, UPT, URZ, UR11, URZ, UP2, !UPT ;  /* 0x0000000bff057290 */ /* 0x000fd800097fe4ff */
.L_x_20:
[----:B------:R-:W-:Y:S01]  /*01b0*/  IADD3 R14, PT, PT, R14, 0x8, RZ ;  /* 0x000000080e0e7810 */ /* 0x000fe20007ffe0ff */
[----:B------:R-:W-:Y:S03]  /*01c0*/  BSSY.RECONVERGENT B0, `(.L_x_18) ;  /* 0x000002c000007945 */ /* 0x000fe60003800200 */
[----:B------:R-:W-:Y:S01]  /*01d0*/  ISETP.NE.AND P1, PT, R14, RZ, PT ;  /* 0x000000ff0e00720c */ /* 0x000fe20003f25270 */
[----:B----4-:R-:W-:-:S12]  /*01e0*/  @P0 BRA `(.L_x_19) ;  /* 0x0000000000a40947 */ /* 0x010fd80003800000 */
[----:B------:R-:W-:Y:S02]  /*01f0*/  MOV R6, UR8 ;  /* 0x0000000800067c02 */ /* 0x000fe40008000f00 */
[----:B------:R-:W-:Y:S02]  /*0200*/  MOV R7, UR9 ;  /* 0x0000000900077c02 */ /* 0x000fe40008000f00 */
[----:B------:R-:W-:Y:S02]  /*0210*/  MOV R8, UR6 ;  /* 0x0000000600087c02 */ /* 0x000fe40008000f00 */
[----:B------:R-:W-:Y:S01]  /*0220*/  MOV R9, UR7 ;  /* 0x0000000700097c02 */ /* 0x000fe20008000f00 */
[----:B------:R-:W-:-:S04]  /*0230*/  IMAD.WIDE R6, R2, 0x4, R6 ;  /* 0x0000000402067825 */ /* 0x000fc800078e0206 */
[----:B------:R-:W-:Y:S01]  /*0240*/  IMAD.WIDE R8, R2, 0x4, R8 ;  /* 0x0000000402087825 */ /* 0x000fe200078e0208 */
[----:B0-----:R-:W2:Y:S04]  /*0250*/  LDG.E R4, desc[UR12][R6.64+-0x10] ;  /* 0xfffff00c06047981 */ /* 0x001ea8000c1e1900 */
[----:B------:R-:W2:Y:S01]  /*0260*/  LDG.E R13, desc[UR12][R8.64+-0x10] ;  /* 0xfffff00c080d7981 */ /* 0x000ea2000c1e1900 */
[----:B------:R-:W-:Y:S02]  /*0270*/  MOV R10, UR4 ;  /* 0x00000004000a7c02 */ /* 0x000fe40008000f00 */
[----:B------:R-:W-:-:S03]  /*0280*/  MOV R11, UR5 ;  /* 0x00000005000b7c02 */ /* 0x000fc60008000f00 */
[----:B------:R-:W-:-:S04]  /*0290*/  IMAD.WIDE R10, R2, 0x4, R10 ;  /* 0x00000004020a7825 */ /* 0x000fc800078e020a */
[----:B--2---:R-:W-:-:S05]  /*02a0*/  FADD R13, R4, R13 ;  /* 0x0000000d040d7221 */ /* 0x004fca0000000000 */
[----:B------:R0:W-:Y:S04]  /*02b0*/  STG.E desc[UR12][R10.64+-0x10], R13 ;  /* 0xfffff00d0a007986 */ /* 0x0001e8000c10190c */
[----:B------:R-:W2:Y:S04]  /*02c0*/  LDG.E R4, desc[UR12][R6.64+-0xc] ;  /* 0xfffff40c06047981 */ /* 0x000ea8000c1e1900 */
[----:B------:R-:W2:Y:S02]  /*02d0*/  LDG.E R15, desc[UR12][R8.64+-0xc] ;  /* 0xfffff40c080f7981 */ /* 0x000ea4000c1e1900 */
[----:B--2---:R-:W-:-:S05]  /*02e0*/  FADD R15, R4, R15 ;  /* 0x0000000f040f7221 */ /* 0x004fca0000000000 */
[----:B------:R1:W-:Y:S04]  /*02f0*/  STG.E desc[UR12][R10.64+-0xc], R15 ;  /* 0xfffff40f0a007986 */ /* 0x0003e8000c10190c */
[----:B------:R-:W2:Y:S04]  /*0300*/  LDG.E R4, desc[UR12][R6.64+-0x8] ;  /* 0xfffff80c06047981 */ /* 0x000ea8000c1e1900 */
[----:B------:R-:W2:Y:S02]  /*0310*/  LDG.E R17, desc[UR12][R8.64+-0x8] ;  /* 0xfffff80c08117981 */ /* 0x000ea4000c1e1900 */
[----:B--2---:R-:W-:-:S05]  /*0320*/  FADD R17, R4, R17 ;  /* 0x0000001104117221 */ /* 0x004fca0000000000 */
[----:B------:R2:W-:Y:S04]  /*0330*/  STG.E desc[UR12][R10.64+-0x8], R17 ;  /* 0xfffff8110a007986 */ /* 0x0005e8000c10190c */
[----:B------:R-:W3:Y:S04]  /*0340*/  LDG.E R4, desc[UR12][R6.64+-0x4] ;  /* 0xfffffc0c06047981 */ /* 0x000ee8000c1e1900 */
[----:B------:R-:W3:Y:S02]  /*0350*/  LDG.E R19, desc[UR12][R8.64+-0x4] ;  /* 0xfffffc0c08137981 */ /* 0x000ee4000c1e1900 */
[----:B---3--:R-:W-:-:S05]  /*0360*/  FADD R19, R4, R19 ;  /* 0x0000001304137221 */ /* 0x008fca0000000000 */
[----:B------:R3:W-:Y:S04]  /*0370*/  STG.E desc[UR12][R10.64+-0x4], R19 ;  /* 0xfffffc130a007986 */ /* 0x0007e8000c10190c */
[----:B------:R-:W4:Y:S04]  /*0380*/  LDG.E R4, desc[UR12][R6.64] ;  /* 0x0000000c06047981 */ /* 0x000f28000c1e1900 */
[----:B0-----:R-:W4:Y:S02]  /*0390*/  LDG.E R13, desc[UR12][R8.64] ;  /* 0x0000000c080d7981 */ /* 0x001f24000c1e1900 */
[----:B----4-:R-:W-:-:S05]  /*03a0*/  FADD R13, R4, R13 ;  /* 0x0000000d040d7221 */ /* 0x010fca0000000000 */
[----:B------:R4:W-:Y:S04]  /*03b0*/  STG.E desc[UR12][R10.64], R13 ;  /* 0x0000000d0a007986 */ /* 0x0009e8000c10190c */
[----:B------:R-:W5:Y:S04]  /*03c0*/  LDG.E R4, desc[UR12][R6.64+0x4] ;  /* 0x0000040c06047981 */ /* 0x000f68000c1e1900 */
[----:B-1----:R-:W5:Y:S02]  /*03d0*/  LDG.E R15, desc[UR12][R8.64+0x4] ;  /* 0x0000040c080f7981 */ /* 0x002f64000c1e1900 */
[----:B-----5:R-:W-:-:S05]  /*03e0*/  FADD R15, R4, R15 ;  /* 0x0000000f040f7221 */ /* 0x020fca0000000000 */
[----:B------:R4:W-:Y:S04]  /*03f0*/  STG.E desc[UR12][R10.64+0x4], R15 ;  /* 0x0000040f0a007986 */ /* 0x0009e8000c10190c */
[----:B------:R-:W5:Y:S04]  /*0400*/  LDG.E R4, desc[UR12][R6.64+0x8] ;  /* 0x0000080c06047981 */ /* 0x000f68000c1e1900 */
[----:B--2---:R-:W5:Y:S02]  /*0410*/  LDG.E R17, desc[UR12][R8.64+0x8] ;  /* 0x0000080c08117981 */ /* 0x004f64000c1e1900 */
[----:B-----5:R-:W-:-:S05]  /*0420*/  FADD R17, R4, R17 ;  /* 0x0000001104117221 */ /* 0x020fca0000000000 */
[----:B------:R4:W-:Y:S04]  /*0430*/  STG.E desc[UR12][R10.64+0x8], R17 ;  /* 0x000008110a007986 */ /* 0x0009e8000c10190c */
[----:B------:R-:W2:Y:S04]  /*0440*/  LDG.E R4, desc[UR12][R6.64+0xc] ;  /* 0x00000c0c06047981 */ /* 0x000ea8000c1e1900 */
[----:B---3--:R-:W2:Y:S02]  /*0450*/  LDG.E R19, desc[UR12][R8.64+0xc] ;  /* 0x00000c0c08137981 */ /* 0x008ea4000c1e1900 */
[----:B--2---:R-:W-:-:S05]  /*0460*/  FADD R19, R4, R19 ;  /* 0x0000001304137221 */ /* 0x004fca0000000000 */
[----:B------:R4:W-:Y:S02]  /*0470*/  STG.E desc[UR12][R10.64+0xc], R19 ;  /* 0x00000c130a007986 */ /* 0x0009e4000c10190c */
.L_x_19:
[----:B0-----:R-:W-:Y:S05]  /*0480*/  BSYNC.RECONVERGENT B0 ;  /* 0x0000000000007941 */ /* 0x001fea0003800200 */
.L_x_18:
[----:B------:R-:W-:Y:S01]  /*0490*/  IADD3 R2, PT, PT, R2, 0x8, RZ ;  /* 0x0000000802027810 */ /* 0x000fe20007ffe0ff */
[----:B------:R-:W-:Y:S06]  /*04a0*/  @P1 BRA `(.L_x_20) ;  /* 0xfffffffc00401947 */ /* 0x000fec000383ffff */
.L_x_17:
[----:B------:R-:W-:-:S13]  /*04b0*/  ISETP.NE.AND P0, PT, R12, RZ, PT ;  /* 0x000000ff0c00720c */ /* 0x000fda0003f05270 */
[----:B0-----:R-:W-:Y:S05]  /*04c0*/  @!P0 EXIT ;  /* 0x000000000000894d */ /* 0x001fea0003800000 */
[----:B------:R-:W0:Y:S01]  /*04d0*/  LDC R2, c[0x0][0x398] ;  /* 0x0000e600ff027b82 */ /* 0x000e220000000800 */
[----:B------:R-:W-:Y:S02]  /*04e0*/  ISETP.GE.U32.AND P0, PT, R12, 0x4, PT ;  /* 0x000000040c00780c */ /* 0x000fe40003f06070 */
[----:B0-----:R-:W-:-:S11]  /*04f0*/  LOP3.LUT R12, R2, 0x3, RZ, 0xc0, !PT ;  /* 0x00000003020c7812 */ /* 0x001fd600078ec0ff */
[----:B------:R-:W-:Y:S05]  /*0500*/  @!P0 BRA `(.L_x_21) ;  /* 0x0000000000708947 */ /* 0x000fea0003800000 */
[----:B------:R-:W-:Y:S01]  /*0510*/  ISETP.GE.AND P0, PT, R0, R3, PT ;  /* 0x000000030000720c */ /* 0x000fe20003f06270 */
[----:B------:R-:W-:-:S12]  /*0520*/  BSSY.RECONVERGENT B0, `(.L_x_22) ;  /* 0x0000019000007945 */ /* 0x000fd80003800200 */
[----:B------:R-:W-:Y:S05]  /*0530*/  @P0 BRA `(.L_x_23) ;  /* 0x00000000005c0947 */ /* 0x000fea0003800000 */
[----:B------:R-:W0:Y:S01]  /*0540*/  LDC.64 R6, c[0x0][0x380] ;  /* 0x0000e000ff067b82 */ /* 0x000e220000000a00 */
[----:B----4-:R-:W-:-:S07]  /*0550*/  IADD3 R13, PT, PT, R0, R5, RZ ;  /* 0x00000005000d7210 */ /* 0x010fce0007ffe0ff */
[----:B------:R-:W1:Y:S08]  /*0560*/  LDC.64 R8, c[0x0][0x388] ;  /* 0x0000e200ff087b82 */ /* 0x000e700000000a00 */
[----:B------:R-:W2:Y:S01]  /*0570*/  LDC.64 R10, c[0x0][0x390] ;  /* 0x0000e400ff0a7b82 */ /* 0x000ea20000000a00 */
[----:B0-----:R-:W-:-:S05]  /*0580*/  IMAD.WIDE R6, R13, 0x4, R6 ;  /* 0x000000040d067825 */ /* 0x001fca00078e0206 */
[----:B------:R-:W3:Y:S01]  /*0590*/  LDG.E R4, desc[UR12][R6.64] ;  /* 0x0000000c06047981 */ /* 0x000ee2000c1e1900 */
[----:B-1----:R-:W-:-:S05]  /*05a0*/  IMAD.WIDE R8, R13, 0x4, R8 ;  /* 0x000000040d087825 */ /* 0x002fca00078e0208 */
[----:B------:R-:W3:Y:S01]  /*05b0*/  LDG.E R15, desc[UR12][R8.64] ;  /* 0x0000000c080f7981 */ /* 0x000ee2000c1e1900 */
[----:B--2---:R-:W-:-:S04]  /*05c0*/  IMAD.WIDE R10, R13, 0x4, R10 ;  /* 0x000000040d0a7825 */ /* 0x004fc800078e020a */
[----:B---3--:R-:W-:-:S05]  /*05d0*/  FADD R15, R4, R15 ;  /* 0x0000000f040f7221 */ /* 0x008fca0000000000 */
        /* <DEDUP_REMOVED lines=12> */
[----:B------:R0:W-:Y:S02]  /*06a0*/  STG.E desc[UR12][R10.64+0xc], R19 ;  /* 0x00000c130a007986 */ /* 0x0001e4000c10190c */
.L_x_23:
[----:B------:R-:W-:Y:S05]  /*06b0*/  BSYNC.RECONVERGENT B0 ;  /* 0x0000000000007941 */ /* 0x000fea0003800200 */
.L_x_22:
[----:B------:R-:W-:-:S07]  /*06c0*/  IADD3 R5, PT, PT, R5, 0x4, RZ ;  /* 0x0000000405057810 */ /* 0x000fce0007ffe0ff */
.L_x_21:
[----:B------:R-:W-:-:S13]  /*06d0*/  ISETP.NE.AND P0, PT, R12, RZ, PT ;  /* 0x000000ff0c00720c */ /* 0x000fda0003f05270 */
[----:B------:R-:W-:Y:S05]  /*06e0*/  @!P0 EXIT ;  /* 0x000000000000894d */ /* 0x000fea0003800000 */
[----:B------:R-:W-:-:S13]  /*06f0*/  ISETP.NE.AND P0, PT, R12, 0x1, PT ;  /* 0x000000010c00780c */ /* 0x000fda0003f05270 */
[----:B------:R-:W-:Y:S05]  /*0700*/  @!P0 BRA `(.L_x_24) ;  /* 0x0000000000508947 */ /* 0x000fea0003800000 */
[----:B------:R-:W-:Y:S01]  /*0710*/  ISETP.GE.AND P0, PT, R0, R3, PT ;  /* 0x000000030000720c */ /* 0x000fe20003f06270 */
[----:B------:R-:W-:-:S12]  /*0720*/  BSSY.RECONVERGENT B0, `(.L_x_25) ;  /* 0x0000011000007945 */ /* 0x000fd80003800200 */
[----:B------:R-:W-:Y:S05]  /*0730*/  @P0 BRA `(.L_x_26) ;  /* 0x00000000003c0947 */ /* 0x000fea0003800000 */
[----:B------:R-:W1:Y:S01]  /*0740*/  LDC.64 R6, c[0x0][0x380] ;  /* 0x0000e000ff067b82 */ /* 0x000e620000000a00 */
[----:B0---4-:R-:W-:-:S07]  /*0750*/  IADD3 R15, PT, PT, R0, R5, RZ ;  /* 0x00000005000f7210 */ /* 0x011fce0007ffe0ff */
[----:B------:R-:W0:Y:S08]  /*0760*/  LDC.64 R8, c[0x0][0x388] ;  /* 0x0000e200ff087b82 */ /* 0x000e300000000a00 */
[----:B------:R-:W2:Y:S01]  /*0770*/  LDC.64 R10, c[0x0][0x390] ;  /* 0x0000e400ff0a7b82 */ /* 0x000ea20000000a00 */
[----:B-1----:R-:W-:-:S05]  /*0780*/  IMAD.WIDE R6, R15, 0x4, R6 ;  /* 0x000000040f067825 */ /* 0x002fca00078e0206 */
[----:B------:R-:W3:Y:S01]  /*0790*/  LDG.E R4, desc[UR12][R6.64] ;  /* 0x0000000c06047981 */ /* 0x000ee2000c1e1900 */
[----:B0-----:R-:W-:-:S05]  /*07a0*/  IMAD.WIDE R8, R15, 0x4, R8 ;  /* 0x000000040f087825 */ /* 0x001fca00078e0208 */
[----:B------:R-:W3:Y:S01]  /*07b0*/  LDG.E R13, desc[UR12][R8.64] ;  /* 0x0000000c080d7981 */ /* 0x000ee2000c1e1900 */
[----:B--2---:R-:W-:-:S04]  /*07c0*/  IMAD.WIDE R10, R15, 0x4, R10 ;  /* 0x000000040f0a7825 */ /* 0x004fc800078e020a */
[----:B---3--:R-:W-:-:S05]  /*07d0*/  FADD R13, R4, R13 ;  /* 0x0000000d040d7221 */ /* 0x008fca0000000000 */
[----:B------:R1:W-:Y:S04]  /*07e0*/  STG.E desc[UR12][R10.64], R13 ;  /* 0x0000000d0a007986 */ /* 0x0003e8000c10190c */
[----:B------:R-:W2:Y:S04]  /*07f0*/  LDG.E R4, desc[UR12][R6.64+0x4] ;  /* 0x0000040c06047981 */ /* 0x000ea8000c1e1900 */
[----:B------:R-:W2:Y:S02]  /*0800*/  LDG.E R15, desc[UR12][R8.64+0x4] ;  /* 0x0000040c080f7981 */ /* 0x000ea4000c1e1900 */
[----:B--2---:R-:W-:-:S05]  /*0810*/  FADD R15, R4, R15 ;  /* 0x0000000f040f7221 */ /* 0x004fca0000000000 */
[----:B------:R1:W-:Y:S02]  /*0820*/  STG.E desc[UR12][R10.64+0x4], R15 ;  /* 0x0000040f0a007986 */ /* 0x0003e4000c10190c */
.L_x_26:
[----:B------:R-:W-:Y:S05]  /*0830*/  BSYNC.RECONVERGENT B0 ;  /* 0x0000000000007941 */ /* 0x000fea0003800200 */
.L_x_25:
[----:B------:R-:W-:-:S07]  /*0840*/  IADD3 R5, PT, PT, R5, 0x2, RZ ;  /* 0x0000000205057810 */ /* 0x000fce0007ffe0ff */
.L_x_24:
[----:B------:R-:W-:Y:S02]  /*0850*/  ISETP.GE.AND P0, PT, R0, R3, PT ;  /* 0x000000030000720c */ /* 0x000fe40003f06270 */
[----:B------:R-:W-:-:S04]  /*0860*/  LOP3.LUT R2, R2, 0x1, RZ, 0xc0, !PT ;  /* 0x0000000102027812 */ /* 0x000fc800078ec0ff */
[----:B------:R-:W-:-:S13]  /*0870*/  ISETP.NE.U32.OR P0, PT, R2, 0x1, P0 ;  /* 0x000000010200780c */ /* 0x000fda0000705470 */
[----:B------:R-:W-:Y:S05]  /*0880*/  @P0 EXIT ;  /* 0x000000000000094d */ /* 0x000fea0003800000 */
[----:B------:R-:W2:Y:S01]  /*0890*/  LDC.64 R2, c[0x0][0x380] ;  /* 0x0000e000ff027b82 */ /* 0x000ea20000000a00 */
[----:B------:R-:W-:-:S07]  /*08a0*/  IADD3 R9, PT, PT, R0, R5, RZ ;  /* 0x0000000500097210 */ /* 0x000fce0007ffe0ff */
[----:B------:R-:W3:Y:S01]  /*08b0*/  LDC.64 R6, c[0x0][0x388] ;  /* 0x0000e200ff067b82 */ /* 0x000ee20000000a00 */
[----:B--2---:R-:W-:-:S06]  /*08c0*/  IMAD.WIDE R2, R9, 0x4, R2 ;  /* 0x0000000409027825 */ /* 0x004fcc00078e0202 */
[----:B------:R-:W2:Y:S01]  /*08d0*/  LDG.E R2, desc[UR12][R2.64] ;  /* 0x0000000c02027981 */ /* 0x000ea2000c1e1900 */
[C---:B---3--:R-:W-:Y:S02]  /*08e0*/  IMAD.WIDE R4, R9.reuse, 0x4, R6 ;  /* 0x0000000409047825 */ /* 0x048fe400078e0206 */
[----:B------:R-:W3:Y:S04]  /*08f0*/  LDC.64 R6, c[0x0][0x390] ;  /* 0x0000e400ff067b82 */ /* 0x000ee80000000a00 */
[----:B------:R-:W2:Y:S01]  /*0900*/  LDG.E R5, desc[UR12][R4.64] ;  /* 0x0000000c04057981 */ /* 0x000ea2000c1e1900 */
[----:B---3--:R-:W-:-:S04]  /*0910*/  IMAD.WIDE R6, R9, 0x4, R6 ;  /* 0x0000000409067825 */ /* 0x008fc800078e0206 */
[----:B--2---:R-:W-:-:S05]  /*0920*/  FADD R9, R2, R5 ;  /* 0x0000000502097221 */ /* 0x004fca0000000000 */
[----:B------:R-:W-:Y:S01]  /*0930*/  STG.E desc[UR12][R6.64], R9 ;  /* 0x0000000906007986 */ /* 0x000fe2000c10190c */
[----:B------:R-:W-:Y:S05]  /*0940*/  EXIT ;  /* 0x000000000000794d */ /* 0x000fea0003800000 */
.L_x_27:
        /* <DEDUP_REMOVED lines=11> */
.L_x_31:


//--------------------- .text._Z17matrix_addition_bPfS_S_i --------------------------
	.section	.text._Z17matrix_addition_bPfS_S_i,"ax",@progbits
	.align	128
        .global         _Z17matrix_addition_bPfS_S_i
        .type           _Z17matrix_addition_bPfS_S_i,@function
        .size           _Z17matrix_addition_bPfS_S_i,(.L_x_32 - _Z17matrix_addition_bPfS_S_i)
        .other          _Z17matrix_addition_bPfS_S_i,@"STO_CUDA_ENTRY STV_DEFAULT"
_Z17matrix_addition_bPfS_S_i:
.text._Z17matrix_addition_bPfS_S_i:
[----:B------:R-:W-:Y:S01]  /*0000*/  LDC R1, c[0x0][0x37c] ;  /* 0x0000df00ff017b82 */ /* 0x000fe20000000800 */
[----:B------:R-:W0:Y:S07]  /*0010*/  S2R R0, SR_TID.X ;  /* 0x0000000000007919 */ /* 0x000e2e0000002100 */
[----:B------:R-:W0:Y:S01]  /*0020*/  S2UR UR5, SR_CTAID.X ;  /* 0x00000000000579c3 */ /* 0x000e220000002500 */
[----:B------:R-:W1:Y:S07]  /*0030*/  LDCU UR4, c[0x0][0x398] ;  /* 0x00007300ff0477ac */ /* 0x000e6e0008000800 */
[----:B------:R-:W0:Y:S01]  /*0040*/  LDC R9, c[0x0][0x360] ;  /* 0x0000d800ff097b82 */ /* 0x000e220000000800 */
[----:B-1----:R-:W-:Y:S01]  /*0050*/  UIMAD UR4, UR4, UR4, URZ ;  /* 0x00000004040472a4 */ /* 0x002fe2000f8e02ff */
[----:B0-----:R-:W-:-:S05]  /*0060*/  IMAD R9, R9, UR5, R0 ;  /* 0x0000000509097c24 */ /* 0x001fca000f8e0200 */
[----:B------:R-:W-:-:S13]  /*0070*/  ISETP.GE.AND P0, PT, R9, UR4, PT ;  /* 0x0000000409007c0c */ /* 0x000fda000bf06270 */
[----:B------:R-:W-:Y:S05]  /*0080*/  @P0 EXIT ;  /* 0x000000000000094d */ /* 0x000fea0003800000 */
[----:B------:R-:W0:Y:S01]  /*0090*/  LDC.64 R2, c[0x0][0x380] ;  /* 0x0000e000ff027b82 */ /* 0x000e220000000a00 */
[----:B------:R-:W1:Y:S07]  /*00a0*/  LDCU.64 UR4, c[0x0][0x358] ;  /* 0x00006b00ff0477ac */ /* 0x000e6e0008000a00 */
[----:B------:R-:W2:Y:S08]  /*00b0*/  LDC.64 R4, c[0x0][0x388] ;  /* 0x0000e200ff047b82 */ /* 0x000eb00000000a00 */
[----:B------:R-:W3:Y:S01]  /*00c0*/  LDC.64 R6, c[0x0][0x390] ;  /* 0x0000e400ff067b82 */ /* 0x000ee20000000a00 */
[----:B0-----:R-:W-:-:S06]  /*00d0*/  IMAD.WIDE R2, R9, 0x4, R2 ;  /* 0x0000000409027825 */ /* 0x001fcc00078e0202 */
[----:B-1----:R-:W4:Y:S01]  /*00e0*/  LDG.E R2, desc[UR4][R2.64] ;  /* 0x0000000402027981 */ /* 0x002f22000c1e1900 */
[----:B--2---:R-:W-:-:S06]  /*00f0*/  IMAD.WIDE R4, R9, 0x4, R4 ;  /* 0x0000000409047825 */ /* 0x004fcc00078e0204 */
[----:B------:R-:W4:Y:S01]  /*0100*/  LDG.E R5, desc[UR4][R4.64] ;  /* 0x0000000404057981 */ /* 0x000f22000c1e1900 */
[----:B---3--:R-:W-:-:S04]  /*0110*/  IMAD.WIDE R6, R9, 0x4, R6 ;  /* 0x0000000409067825 */ /* 0x008fc800078e0206 */
[----:B----4-:R-:W-:-:S05]  /*0120*/  FADD R9, R2, R5 ;  /* 0x0000000502097221 */ /* 0x010fca0000000000 */
[----:B------:R-:W-:Y:S01]  /*0130*/  STG.E desc[UR4][R6.64], R9 ;  /* 0x0000000906007986 */ /* 0x000fe2000c101904 */
[----:B------:R-:W-:Y:S05]  /*0140*/  EXIT ;  /* 0x000000000000794d */ /* 0x000fea0003800000 */
.L_x_28:
        /* <DEDUP_REMOVED lines=11> */
.L_x_32:


//--------------------- .nv.shared.reserved.0     --------------------------
	.section	.nv.shared.reserved.0,"aw",@nobits
	.weak		__nv_reservedSMEM_offset_0_alias
	.size		__nv_reservedSMEM_offset_0_alias, 0, 64
	.other		__nv_reservedSMEM_offset_0_alias,@"STO_CUDA_RESERVED_SHARED STV_DEFAULT"
__nv_reservedSMEM_offset_0_alias:
	.zero		0
	.zero		64


//--------------------- .nv.constant0._Z18matrix_vector_multPfS_S_ii --------------------------
	.section	.nv.constant0._Z18matrix_vector_multPfS_S_ii,"a",@progbits
	.sectionflags	@""
	.align	4
.nv.constant0._Z18matrix_vector_multPfS_S_ii:
	.zero		928


//--------------------- .nv.constant0._Z17matrix_addition_dPfS_S_i --------------------------
	.section	.nv.constant0._Z17matrix_addition_dPfS_S_i,"a",@progbits
	.sectionflags	@""
	.align	4
.nv.constant0._Z17matrix_addition_dPfS_S_i:
	.zero		924


//--------------------- .nv.constant0._Z17matrix_addition_cPfS_S_i --------------------------
	.section	.nv.constant0._Z17matrix_addition_cPfS_S_i,"a",@progbits
	.sectionflags	@""
	.align	4
.nv.constant0._Z17matrix_addition_cPfS_S_i:
	.zero		924


//--------------------- .nv.constant0._Z17matrix_addition_bPfS_S_i --------------------------
	.section	.nv.constant0._Z17matrix_addition_bPfS_S_i,"a",@progbits
	.sectionflags	@""
	.align	4
.nv.constant0._Z17matrix_addition_bPfS_S_i:
	.zero		924


//--------------------- SYMBOLS --------------------------

	.type		.nv.reservedSmem.offset0,@object
	.size		.nv.reservedSmem.offset0,0x4
